def attn_fwd(
    Q,
    K,
    V,
    Out,
    Lse,
    sm_scale,
    stride_qz,
    stride_qh,
    stride_qm,
    stride_qk,
    stride_kz,
    stride_kh,
    stride_kn,
    stride_kk,
    stride_vz,
    stride_vh,
    stride_vn,
    stride_vk,
    stride_oz,
    stride_oh,
    stride_om,
    stride_ok,
    seqlen_q,
    seqlen_k,
    BLOCK_M: tl.constexpr,
    BLOCK_N: tl.constexpr,
    HEAD_DIM: tl.constexpr,
    CAUSAL: tl.constexpr,
):
    start_m = tl.program_id(0)
    off_hz = tl.program_id(1)
    q_off = off_hz * stride_qh
    k_off = off_hz * stride_kh
    v_off = off_hz * stride_vh
    offs_m = start_m * BLOCK_M + tl.arange(0, BLOCK_M)
    offs_d = tl.arange(0, HEAD_DIM)
    offs_n = tl.arange(0, BLOCK_N)
    q_ptrs = Q + q_off + offs_m[:, None] * stride_qm + offs_d[None, :] * stride_qk
    k_ptrs = K + k_off + offs_d[:, None] * stride_kk + offs_n[None, :] * stride_kn
    v_ptrs = V + v_off + offs_n[:, None] * stride_vn + offs_d[None, :] * stride_vk
    m_i = tl.full([BLOCK_M], float("-inf"), dtype=tl.float32)
    l_i = tl.zeros([BLOCK_M], dtype=tl.float32) + 1.0
    acc = tl.zeros([BLOCK_M, HEAD_DIM], dtype=tl.float32)
    q = tl.load(q_ptrs)
    acc, l_i, m_i = _attn_fwd_inner(
        acc,
        l_i,
        m_i,
        q,
        k_ptrs,
        v_ptrs,
        sm_scale,
        stride_kn,
        stride_vn,
        start_m,
        seqlen_k,
        BLOCK_M,
        BLOCK_N,
        HEAD_DIM,
        CAUSAL,
    )
    acc = acc / l_i[:, None]
    lse = m_i + tl.math.log2(l_i) / 1.4426950408889634
    o_ptrs = (
        Out
        + off_hz * stride_oh
        + offs_m[:, None] * stride_om
        + offs_d[None, :] * stride_ok
    )
    tl.store(o_ptrs, acc.to(Out.dtype.element_ty))
    tl.store(Lse + off_hz * seqlen_q + offs_m, lse)

# config = {"BLOCK_M": 64, "BLOCK_N": 16, "HEAD_DIM": 32, "arch": "sm_80", "causal": true, "dtype": "fp16", "num_stages": 2, "num_warps": 4}
# arch = sm_80


// ===== COMPILED SASS (sm_80) =====

	.target	sm_80

	.elftype	@"ET_EXEC"


//--------------------- .note.nv.tkinfo           --------------------------
	.section	.note.nv.tkinfo,"",@"SHT_NOTE"
	.sectionflags	@"SHF_NOTE_NV_TKINFO"
	.tkinfo
        /*0018*/ 	.word	0x00000002
        /*0030*/ 	.string	""
        /*0030*/ 	.string	"ptxas"
        /*0030*/ 	.string	"Cuda compilation tools, release 13.0, V13.0.88"
        /*0030*/ 	.string	"Build cuda_13.0.r13.0/compiler.36424714_0"
        /*0030*/ 	.string	"-v  -suppress-debug-info  -lineinfo  -arch sm_80 "



//--------------------- .note.nv.cuinfo           --------------------------
	.section	.note.nv.cuinfo,"",@"SHT_NOTE"
	.sectionflags	@"SHF_NOTE_NV_CUINFO"
        /*0018*/ 	.short	0x0002
        /*001a*/ 	.short	0x0050
        /*001c*/ 	.short	0x0082
	.zero		2


//--------------------- .nv.info                  --------------------------
	.section	.nv.info,"",@"SHT_CUDA_INFO"
	.align	4


	//----- nvinfo : EIATTR_REGCOUNT
	.align		4
        /*0000*/ 	.byte	0x04, 0x2f
        /*0002*/ 	.short	(.L_2 - .L_1)
	.align		4
.L_1:
        /*0004*/ 	.word	index@(attn_fwd)
        /*0008*/ 	.word	0x00000048


	//----- nvinfo : EIATTR_FRAME_SIZE
	.align		4
.L_2:
        /*000c*/ 	.byte	0x04, 0x11
        /*000e*/ 	.short	(.L_4 - .L_3)
	.align		4
.L_3:
        /*0010*/ 	.word	index@(attn_fwd)
        /*0014*/ 	.word	0x00000000


	//----- nvinfo : EIATTR_MIN_STACK_SIZE
	.align		4
.L_4:
        /*0018*/ 	.byte	0x04, 0x12
        /*001a*/ 	.short	(.L_6 - .L_5)
	.align		4
.L_5:
        /*001c*/ 	.word	index@(attn_fwd)
        /*0020*/ 	.word	0x00000000
.L_6:


//--------------------- .nv.info.attn_fwd         --------------------------
	.section	.nv.info.attn_fwd,"",@"SHT_CUDA_INFO"
	.sectionflags	@""
	.align	4


	//----- nvinfo : EIATTR_CUDA_API_VERSION
	.align		4
        /*0000*/ 	.byte	0x04, 0x37
        /*0002*/ 	.short	(.L_8 - .L_7)
.L_7:
        /*0004*/ 	.word	0x00000082


	//----- nvinfo : EIATTR_SW2861232_WAR
	.align		4
.L_8:
        /*0008*/ 	.byte	0x01, 0x35
	.zero		2


	//----- nvinfo : EIATTR_PARAM_CBANK
	.align		4
        /*000c*/ 	.byte	0x04, 0x0a
        /*000e*/ 	.short	(.L_10 - .L_9)
	.align		4
.L_9:
        /*0010*/ 	.word	index@(.nv.constant0.attn_fwd)
        /*0014*/ 	.short	0x0160
        /*0016*/ 	.short	0x0088


	//----- nvinfo : EIATTR_CBANK_PARAM_SIZE
	.align		4
.L_10:
        /*0018*/ 	.byte	0x03, 0x19
        /*001a*/ 	.short	0x0088


	//----- nvinfo : EIATTR_KPARAM_INFO
	.align		4
        /*001c*/ 	.byte	0x04, 0x17
        /*001e*/ 	.short	(.L_12 - .L_11)
.L_11:
        /*0020*/ 	.word	0x00000000
        /*0024*/ 	.short	0x0019
        /*0026*/ 	.short	0x0080
        /*0028*/ 	.byte	0x00, 0xf4, 0x21, 0x00


	//----- nvinfo : EIATTR_KPARAM_INFO
	.align		4
.L_12:
        /*002c*/ 	.byte	0x04, 0x17
        /*002e*/ 	.short	(.L_14 - .L_13)
.L_13:
        /*0030*/ 	.word	0x00000000
        /*0034*/ 	.short	0x0018
        /*0036*/ 	.short	0x0078
        /*0038*/ 	.byte	0x00, 0xf4, 0x21, 0x00


	//----- nvinfo : EIATTR_KPARAM_INFO
	.align		4
.L_14:
        /*003c*/ 	.byte	0x04, 0x17
        /*003e*/ 	.short	(.L_16 - .L_15)
.L_15:
        /*0040*/ 	.word	0x00000000
        /*0044*/ 	.short	0x0017
        /*0046*/ 	.short	0x0070
        /*0048*/ 	.byte	0x00, 0xf0, 0x11, 0x00


	//----- nvinfo : EIATTR_KPARAM_INFO
	.align		4
.L_16:
        /*004c*/ 	.byte	0x04, 0x17
        /*004e*/ 	.short	(.L_18 - .L_17)
.L_17:
        /*0050*/ 	.word	0x00000000
        /*0054*/ 	.short	0x0016
        /*0056*/ 	.short	0x006c
        /*0058*/ 	.byte	0x00, 0xf0, 0x11, 0x00


	//----- nvinfo : EIATTR_KPARAM_INFO
	.align		4
.L_18:
        /*005c*/ 	.byte	0x04, 0x17
        /*005e*/ 	.short	(.L_20 - .L_19)
.L_19:
        /*0060*/ 	.word	0x00000000
        /*0064*/ 	.short	0x0015
        /*0066*/ 	.short	0x0068
        /*0068*/ 	.byte	0x00, 0xf0, 0x11, 0x00


	//----- nvinfo : EIATTR_KPARAM_INFO
	.align		4
.L_20:
        /*006c*/ 	.byte	0x04, 0x17
        /*006e*/ 	.short	(.L_22 - .L_21)
.L_21:
        /*0070*/ 	.word	0x00000000
        /*0074*/ 	.short	0x0014
        /*0076*/ 	.short	0x0064
        /*0078*/ 	.byte	0x00, 0xf0, 0x11, 0x00


	//----- nvinfo : EIATTR_KPARAM_INFO
	.align		4
.L_22:
        /*007c*/ 	.byte	0x04, 0x17
        /*007e*/ 	.short	(.L_24 - .L_23)
.L_23:
        /*0080*/ 	.word	0x00000000
        /*0084*/ 	.short	0x0013
        /*0086*/ 	.short	0x0060
        /*0088*/ 	.byte	0x00, 0xf0, 0x11, 0x00


	//----- nvinfo : EIATTR_KPARAM_INFO
	.align		4
.L_24:
        /*008c*/ 	.byte	0x04, 0x17
        /*008e*/ 	.short	(.L_26 - .L_25)
.L_25:
        /*0090*/ 	.word	0x00000000
        /*0094*/ 	.short	0x0012
        /*0096*/ 	.short	0x005c
        /*0098*/ 	.byte	0x00, 0xf0, 0x11, 0x00


	//----- nvinfo : EIATTR_KPARAM_INFO
	.align		4
.L_26:
        /*009c*/ 	.byte	0x04, 0x17
        /*009e*/ 	.short	(.L_28 - .L_27)
.L_27:
        /*00a0*/ 	.word	0x00000000
        /*00a4*/ 	.short	0x0011
        /*00a6*/ 	.short	0x0058
        /*00a8*/ 	.byte	0x00, 0xf0, 0x11, 0x00


	//----- nvinfo : EIATTR_KPARAM_INFO
	.align		4
.L_28:
        /*00ac*/ 	.byte	0x04, 0x17
        /*00ae*/ 	.short	(.L_30 - .L_29)
.L_29:
        /*00b0*/ 	.word	0x00000000
        /*00b4*/ 	.short	0x0010
        /*00b6*/ 	.short	0x0054
        /*00b8*/ 	.byte	0x00, 0xf0, 0x11, 0x00


	//----- nvinfo : EIATTR_KPARAM_INFO
	.align		4
.L_30:
        /*00bc*/ 	.byte	0x04, 0x17
        /*00be*/ 	.short	(.L_32 - .L_31)
.L_31:
        /*00c0*/ 	.word	0x00000000
        /*00c4*/ 	.short	0x000f
        /*00c6*/ 	.short	0x0050
        /*00c8*/ 	.byte	0x00, 0xf0, 0x11, 0x00


	//----- nvinfo : EIATTR_KPARAM_INFO
	.align		4
.L_32:
        /*00cc*/ 	.byte	0x04, 0x17
        /*00ce*/ 	.short	(.L_34 - .L_33)
.L_33:
        /*00d0*/ 	.word	0x00000000
        /*00d4*/ 	.short	0x000e
        /*00d6*/ 	.short	0x004c
        /*00d8*/ 	.byte	0x00, 0xf0, 0x11, 0x00


	//----- nvinfo : EIATTR_KPARAM_INFO
	.align		4
.L_34:
        /*00dc*/ 	.byte	0x04, 0x17
        /*00de*/ 	.short	(.L_36 - .L_35)
.L_35:
        /*00e0*/ 	.word	0x00000000
        /*00e4*/ 	.short	0x000d
        /*00e6*/ 	.short	0x0048
        /*00e8*/ 	.byte	0x00, 0xf0, 0x11, 0x00


	//----- nvinfo : EIATTR_KPARAM_INFO
	.align		4
.L_36:
        /*00ec*/ 	.byte	0x04, 0x17
        /*00ee*/ 	.short	(.L_38 - .L_37)
.L_37:
        /*00f0*/ 	.word	0x00000000
        /*00f4*/ 	.short	0x000c
        /*00f6*/ 	.short	0x0044
        /*00f8*/ 	.byte	0x00, 0xf0, 0x11, 0x00


	//----- nvinfo : EIATTR_KPARAM_INFO
	.align		4
.L_38:
        /*00fc*/ 	.byte	0x04, 0x17
        /*00fe*/ 	.short	(.L_40 - .L_39)
.L_39:
        /*0100*/ 	.word	0x00000000
        /*0104*/ 	.short	0x000b
        /*0106*/ 	.short	0x0040
        /*0108*/ 	.byte	0x00, 0xf0, 0x11, 0x00


	//----- nvinfo : EIATTR_KPARAM_INFO
	.align		4
.L_40:
        /*010c*/ 	.byte	0x04, 0x17
        /*010e*/ 	.short	(.L_42 - .L_41)
.L_41:
        /*0110*/ 	.word	0x00000000
        /*0114*/ 	.short	0x000a
        /*0116*/ 	.short	0x003c
        /*0118*/ 	.byte	0x00, 0xf0, 0x11, 0x00


	//----- nvinfo : EIATTR_KPARAM_INFO
	.align		4
.L_42:
        /*011c*/ 	.byte	0x04, 0x17
        /*011e*/ 	.short	(.L_44 - .L_43)
.L_43:
        /*0120*/ 	.word	0x00000000
        /*0124*/ 	.short	0x0009
        /*0126*/ 	.short	0x0038
        /*0128*/ 	.byte	0x00, 0xf0, 0x11, 0x00


	//----- nvinfo : EIATTR_KPARAM_INFO
	.align		4
.L_44:
        /*012c*/ 	.byte	0x04, 0x17
        /*012e*/ 	.short	(.L_46 - .L_45)
.L_45:
        /*0130*/ 	.word	0x00000000
        /*0134*/ 	.short	0x0008
        /*0136*/ 	.short	0x0034
        /*0138*/ 	.byte	0x00, 0xf0, 0x11, 0x00


	//----- nvinfo : EIATTR_KPARAM_INFO
	.align		4
.L_46:
        /*013c*/ 	.byte	0x04, 0x17
        /*013e*/ 	.short	(.L_48 - .L_47)
.L_47:
        /*0140*/ 	.word	0x00000000
        /*0144*/ 	.short	0x0007
        /*0146*/ 	.short	0x0030
        /*0148*/ 	.byte	0x00, 0xf0, 0x11, 0x00


	//----- nvinfo : EIATTR_KPARAM_INFO
	.align		4
.L_48:
        /*014c*/ 	.byte	0x04, 0x17
        /*014e*/ 	.short	(.L_50 - .L_49)
.L_49:
        /*0150*/ 	.word	0x00000000
        /*0154*/ 	.short	0x0006
        /*0156*/ 	.short	0x002c
        /*0158*/ 	.byte	0x00, 0xf0, 0x11, 0x00


	//----- nvinfo : EIATTR_KPARAM_INFO
	.align		4
.L_50:
        /*015c*/ 	.byte	0x04, 0x17
        /*015e*/ 	.short	(.L_52 - .L_51)
.L_51:
        /*0160*/ 	.word	0x00000000
        /*0164*/ 	.short	0x0005
        /*0166*/ 	.short	0x0028
        /*0168*/ 	.byte	0x00, 0xf0, 0x11, 0x00


	//----- nvinfo : EIATTR_KPARAM_INFO
	.align		4
.L_52:
        /*016c*/ 	.byte	0x04, 0x17
        /*016e*/ 	.short	(.L_54 - .L_53)
.L_53:
        /*0170*/ 	.word	0x00000000
        /*0174*/ 	.short	0x0004
        /*0176*/ 	.short	0x0020
        /*0178*/ 	.byte	0x00, 0xf4, 0x21, 0x00


	//----- nvinfo : EIATTR_KPARAM_INFO
	.align		4
.L_54:
        /*017c*/ 	.byte	0x04, 0x17
        /*017e*/ 	.short	(.L_56 - .L_55)
.L_55:
        /*0180*/ 	.word	0x00000000
        /*0184*/ 	.short	0x0003
        /*0186*/ 	.short	0x0018
        /*0188*/ 	.byte	0x00, 0xf4, 0x21, 0x00


	//----- nvinfo : EIATTR_KPARAM_INFO
	.align		4
.L_56:
        /*018c*/ 	.byte	0x04, 0x17
        /*018e*/ 	.short	(.L_58 - .L_57)
.L_57:
        /*0190*/ 	.word	0x00000000
        /*0194*/ 	.short	0x0002
        /*0196*/ 	.short	0x0010
        /*0198*/ 	.byte	0x00, 0xf4, 0x21, 0x00


	//----- nvinfo : EIATTR_KPARAM_INFO
	.align		4
.L_58:
        /*019c*/ 	.byte	0x04, 0x17
        /*019e*/ 	.short	(.L_60 - .L_59)
.L_59:
        /*01a0*/ 	.word	0x00000000
        /*01a4*/ 	.short	0x0001
        /*01a6*/ 	.short	0x0008
        /*01a8*/ 	.byte	0x00, 0xf4, 0x21, 0x00


	//----- nvinfo : EIATTR_KPARAM_INFO
	.align		4
.L_60:
        /*01ac*/ 	.byte	0x04, 0x17
        /*01ae*/ 	.short	(.L_62 - .L_61)
.L_61:
        /*01b0*/ 	.word	0x00000000
        /*01b4*/ 	.short	0x0000
        /*01b6*/ 	.short	0x0000
        /*01b8*/ 	.byte	0x00, 0xf4, 0x21, 0x00


	//----- nvinfo : EIATTR_MAXREG_COUNT
	.align		4
.L_62:
        /*01bc*/ 	.byte	0x03, 0x1b
        /*01be*/ 	.short	0x00ff


	//----- nvinfo : EIATTR_NUM_BARRIERS
	.align		4
        /*01c0*/ 	.byte	0x02, 0x4c
        /*01c2*/ 	.byte	0x01
	.zero		1


	//----- nvinfo : EIATTR_MERCURY_ISA_VERSION
	.align		4
        /*01c4*/ 	.byte	0x03, 0x5f
        /*01c6*/ 	.short	0x0000


	//----- nvinfo : EIATTR_COOP_GROUP_MASK_REGIDS
	.align		4
        /*01c8*/ 	.byte	0x04, 0x29
        /*01ca*/ 	.short	(.L_64 - .L_63)


	//   ....[0]....
.L_63:
        /*01cc*/ 	.word	0xffffffff


	//   ....[1]....
        /*01d0*/ 	.word	0xffffffff


	//   ....[2]....
        /*01d4*/ 	.word	0xffffffff


	//   ....[3]....
        /*01d8*/ 	.word	0xffffffff


	//   ....[4]....
        /*01dc*/ 	.word	0xffffffff


	//   ....[5]....
        /*01e0*/ 	.word	0xffffffff


	//   ....[6]....
        /*01e4*/ 	.word	0xffffffff


	//   ....[7]....
        /*01e8*/ 	.word	0xffffffff


	//----- nvinfo : EIATTR_COOP_GROUP_INSTR_OFFSETS
	.align		4
.L_64:
        /*01ec*/ 	.byte	0x04, 0x28
        /*01ee*/ 	.short	(.L_66 - .L_65)


	//   ....[0]....
.L_65:
        /*01f0*/ 	.word	0x00001150


	//   ....[1]....
        /*01f4*/ 	.word	0x00001230


	//   ....[2]....
        /*01f8*/ 	.word	0x00001240


	//   ....[3]....
        /*01fc*/ 	.word	0x00001270


	//   ....[4]....
        /*0200*/ 	.word	0x000015f0


	//   ....[5]....
        /*0204*/ 	.word	0x00001600


	//   ....[6]....
        /*0208*/ 	.word	0x000016b0


	//   ....[7]....
        /*020c*/ 	.word	0x000016e0


	//----- nvinfo : EIATTR_EXIT_INSTR_OFFSETS
	.align		4
.L_66:
        /*0210*/ 	.byte	0x04, 0x1c
        /*0212*/ 	.short	(.L_68 - .L_67)


	//   ....[0]....
.L_67:
        /*0214*/ 	.word	0x00002800


	//   ....[1]....
        /*0218*/ 	.word	0x000028a0


	//----- nvinfo : EIATTR_REQNTID
	.align		4
.L_68:
        /*021c*/ 	.byte	0x04, 0x10
        /*021e*/ 	.short	(.L_70 - .L_69)
.L_69:
        /*0220*/ 	.word	0x00000080
        /*0224*/ 	.word	0x00000001
        /*0228*/ 	.word	0x00000001
.L_70:


//--------------------- .nv.callgraph             --------------------------
	.section	.nv.callgraph,"",@"SHT_CUDA_CALLGRAPH"
	.align	4
	.sectionentsize	8
	.align		4
        /*0000*/ 	.word	0x00000000
	.align		4
        /*0004*/ 	.word	0xffffffff
	.align		4
        /*0008*/ 	.word	0x00000000
	.align		4
        /*000c*/ 	.word	0xfffffffe
	.align		4
        /*0010*/ 	.word	0x00000000
	.align		4
        /*0014*/ 	.word	0xfffffffd
	.align		4
        /*0018*/ 	.word	0x00000000
	.align		4
        /*001c*/ 	.word	0xfffffffc


//--------------------- .nv.rel.action            --------------------------
	.section	.nv.rel.action,"",@"SHT_CUDA_RELOCINFO"
	.align	8
	.sectionentsize	8
        /*0000*/ 	.byte	0x73, 0x00, 0x00, 0x00, 0x00, 0x00, 0x00, 0x00, 0x00, 0x00, 0x00, 0x11, 0x25, 0x00, 0x05, 0x36


//--------------------- .nv.constant4             --------------------------
	.section	.nv.constant4,"a",@progbits
	.align	8
	.align		8
.nv.constant4:
        /*0000*/ 	.dword	_$_str


//--------------------- .nv.constant0.attn_fwd    --------------------------
	.section	.nv.constant0.attn_fwd,"a",@progbits
	.sectionflags	@""
	.align	4
.nv.constant0.attn_fwd:
	.zero		488


//--------------------- .text.attn_fwd            --------------------------
	.section	.text.attn_fwd,"ax",@progbits
	.sectioninfo	@"SHI_REGISTERS=72"
	.align	128
        .global         attn_fwd
        .type           attn_fwd,@function
        .size           attn_fwd,(.L_x_3 - attn_fwd)
        .other          attn_fwd,@"STO_CUDA_ENTRY STV_DEFAULT"
attn_fwd:
.text.attn_fwd:
[----:B------:R-:W-:Y:S02]  /*0000*/  IMAD.MOV.U32 R1, RZ, RZ, c[0x0][0x28] ;  /* 0x00000a00ff017624 */ /* 0x000fe400078e00ff */
[----:B------:R-:W0:Y:S01]  /*0010*/  S2R R4, SR_CTAID.X ;  /* 0x0000000000047919 */ /* 0x000e220000002500 */
[----:B------:R-:W-:Y:S01]  /*0020*/  IMAD.MOV.U32 R33, RZ, RZ, c[0x0][0x198] ;  /* 0x00006600ff217624 */ /* 0x000fe200078e00ff */
[----:B------:R-:W-:Y:S02]  /*0030*/  ULDC.64 UR6, c[0x0][0x118] ;  /* 0x0000460000067ab9 */ /* 0x000fe40000000a00 */
[----:B------:R-:W1:Y:S04]  /*0040*/  S2R R63, SR_TID.X ;  /* 0x00000000003f7919 */ /* 0x000e680000002100 */
[----:B------:R-:W2:Y:S01]  /*0050*/  S2R R35, SR_CTAID.Y ;  /* 0x0000000000237919 */ /* 0x000ea20000002600 */
[----:B0-----:R-:W-:Y:S01]  /*0060*/  IMAD.SHL.U32 R4, R4, 0x40, RZ ;  /* 0x0000004004047824 */ /* 0x001fe200078e00ff */
[----:B-1----:R-:W-:-:S04]  /*0070*/  SHF.R.U32.HI R65, RZ, 0x6, R63 ;  /* 0x00000006ff417819 */ /* 0x002fc8000001163f */
[----:B------:R-:W-:Y:S01]  /*0080*/  LOP3.LUT R60, R4, 0x3f, R63, 0xf8, !PT ;  /* 0x0000003f043c7812 */ /* 0x000fe200078ef83f */
[----:B--2---:R-:W-:Y:S01]  /*0090*/  IMAD R0, R35, c[0x0][0x190], RZ ;  /* 0x0000640023007a24 */ /* 0x004fe200078e02ff */
[----:B------:R-:W-:-:S03]  /*00a0*/  SGXT.U32 R65, R65, 0x1 ;  /* 0x000000014141781a */ /* 0x000fc60000000000 */
[----:B------:R-:W-:Y:S01]  /*00b0*/  IMAD R3, R60, c[0x0][0x194], RZ ;  /* 0x000065003c037a24 */ /* 0x000fe200078e02ff */
[C---:B------:R-:W-:Y:S01]  /*00c0*/  SHF.L.U32 R2, R0.reuse, 0x1, RZ ;  /* 0x0000000100027819 */ /* 0x040fe200000006ff */
[----:B------:R-:W-:Y:S02]  /*00d0*/  IMAD R7, R65, c[0x0][0x198], RZ ;  /* 0x0000660041077a24 */ /* 0x000fe400078e02ff */
[----:B------:R-:W-:Y:S02]  /*00e0*/  IMAD.SHL.U32 R5, R3, 0x2, RZ ;  /* 0x0000000203057824 */ /* 0x000fe400078e00ff */
[----:B------:R-:W-:-:S03]  /*00f0*/  IMAD.HI R0, R0, 0x2, RZ ;  /* 0x0000000200007827 */ /* 0x000fc600078e02ff */
[----:B------:R-:W-:Y:S01]  /*0100*/  IADD3 R29, P0, P1, R5, c[0x0][0x160], R2 ;  /* 0x00005800051d7a10 */ /* 0x000fe2000791e002 */
[----:B------:R-:W-:-:S04]  /*0110*/  IMAD.HI R3, R3, 0x2, RZ ;  /* 0x0000000203037827 */ /* 0x000fc800078e02ff */
[----:B------:R-:W-:Y:S01]  /*0120*/  IMAD R2, R33, 0x2, R7 ;  /* 0x0000000221027824 */ /* 0x000fe200078e0207 */
[----:B------:R-:W-:Y:S02]  /*0130*/  IADD3.X R31, R3, c[0x0][0x164], R0, P0, P1 ;  /* 0x00005900031f7a10 */ /* 0x000fe400007e2400 */
[-C--:B------:R-:W-:Y:S01]  /*0140*/  LEA R6, P0, R7, R29.reuse, 0x1 ;  /* 0x0000001d07067211 */ /* 0x080fe200078008ff */
[----:B------:R-:W-:Y:S01]  /*0150*/  IMAD R0, R33, 0x2, R2 ;  /* 0x0000000221007824 */ /* 0x000fe200078e0202 */
[----:B------:R-:W-:Y:S02]  /*0160*/  LEA R8, P1, R2, R29, 0x1 ;  /* 0x0000001d02087211 */ /* 0x000fe400078208ff */
[----:B------:R-:W-:Y:S02]  /*0170*/  LEA.HI.X.SX32 R7, R7, R31, 0x1, P0 ;  /* 0x0000001f07077211 */ /* 0x000fe400000f0eff */
[----:B------:R-:W-:Y:S02]  /*0180*/  LEA R13, R33, R0, 0x1 ;  /* 0x00000000210d7211 */ /* 0x000fe400078e08ff */
[----:B------:R-:W-:Y:S01]  /*0190*/  LEA R10, P0, R0, R29, 0x1 ;  /* 0x0000001d000a7211 */ /* 0x000fe200078008ff */
[----:B------:R0:W2:Y:S01]  /*01a0*/  LDG.E.U16 R3, [R6.64] ;  /* 0x0000000606037981 */ /* 0x0000a2000c1e1500 */
[----:B------:R-:W-:-:S02]  /*01b0*/  LEA.HI.X.SX32 R9, R2, R31, 0x1, P1 ;  /* 0x0000001f02097211 */ /* 0x000fc400008f0eff */
[----:B------:R-:W-:Y:S01]  /*01c0*/  LEA.HI.X.SX32 R11, R0, R31, 0x1, P0 ;  /* 0x0000001f000b7211 */ /* 0x000fe200000f0eff */
[----:B------:R-:W-:Y:S01]  /*01d0*/  IMAD R0, R33, 0x2, R13 ;  /* 0x0000000221007824 */ /* 0x000fe200078e020d */
[-C--:B------:R-:W-:Y:S01]  /*01e0*/  LEA R12, P0, R13, R29.reuse, 0x1 ;  /* 0x0000001d0d0c7211 */ /* 0x080fe200078008ff */
[----:B------:R1:W3:Y:S02]  /*01f0*/  LDG.E.U16 R5, [R8.64] ;  /* 0x0000000608057981 */ /* 0x0002e4000c1e1500 */
[C---:B------:R-:W-:Y:S01]  /*0200*/  IMAD R16, R33.reuse, 0x2, R0 ;  /* 0x0000000221107824 */ /* 0x040fe200078e0200 */
[C---:B------:R-:W-:Y:S01]  /*0210*/  LEA R14, P1, R0.reuse, R29, 0x1 ;  /* 0x0000001d000e7211 */ /* 0x040fe200078208ff */
[----:B------:R4:W5:Y:S03]  /*0220*/  LDG.E.U16 R2, [R10.64] ;  /* 0x000000060a027981 */ /* 0x000966000c1e1500 */
[-C--:B------:R-:W-:Y:S01]  /*0230*/  LEA.HI.X.SX32 R15, R0, R31.reuse, 0x1, P1 ;  /* 0x0000001f000f7211 */ /* 0x080fe200008f0eff */
[----:B------:R-:W-:Y:S01]  /*0240*/  IMAD R0, R33, 0x2, R16 ;  /* 0x0000000221007824 */ /* 0x000fe200078e0210 */
[----:B------:R-:W-:-:S02]  /*0250*/  LEA.HI.X.SX32 R13, R13, R31, 0x1, P0 ;  /* 0x0000001f0d0d7211 */ /* 0x000fc400000f0eff */
[C---:B0-----:R-:W-:Y:S01]  /*0260*/  LEA R6, P0, R16.reuse, R29, 0x1 ;  /* 0x0000001d10067211 */ /* 0x041fe200078008ff */
[----:B------:R0:W3:Y:S01]  /*0270*/  LDG.E.U16 R23, [R14.64] ;  /* 0x000000060e177981 */ /* 0x0000e2000c1e1500 */
[C---:B------:R-:W-:Y:S02]  /*0280*/  LEA R17, R33.reuse, R0, 0x1 ;  /* 0x0000000021117211 */ /* 0x040fe400078e08ff */
[----:B------:R-:W-:Y:S01]  /*0290*/  LEA.HI.X.SX32 R7, R16, R31, 0x1, P0 ;  /* 0x0000001f10077211 */ /* 0x000fe200000f0eff */
[----:B------:R0:W5:Y:S01]  /*02a0*/  LDG.E.U16 R22, [R12.64] ;  /* 0x000000060c167981 */ /* 0x000162000c1e1500 */
[C---:B-1----:R-:W-:Y:S01]  /*02b0*/  LEA R8, P0, R0.reuse, R29, 0x1 ;  /* 0x0000001d00087211 */ /* 0x042fe200078008ff */
[C---:B------:R-:W-:Y:S02]  /*02c0*/  IMAD R16, R33.reuse, 0x2, R17 ;  /* 0x0000000221107824 */ /* 0x040fe400078e0211 */
[----:B------:R1:W5:Y:S01]  /*02d0*/  LDG.E.U16 R25, [R6.64] ;  /* 0x0000000606197981 */ /* 0x000362000c1e1500 */
[----:B------:R-:W-:Y:S01]  /*02e0*/  LEA.HI.X.SX32 R9, R0, R31, 0x1, P0 ;  /* 0x0000001f00097211 */ /* 0x000fe200000f0eff */
[----:B------:R-:W-:-:S04]  /*02f0*/  IMAD R0, R33, 0x2, R16 ;  /* 0x0000000221007824 */ /* 0x000fc800078e0210 */
[----:B------:R-:W-:Y:S01]  /*0300*/  IMAD R20, R33, 0x2, R0 ;  /* 0x0000000221147824 */ /* 0x000fe200078e0200 */
[----:B----4-:R-:W-:Y:S01]  /*0310*/  LEA R10, P0, R17, R29, 0x1 ;  /* 0x0000001d110a7211 */ /* 0x010fe200078008ff */
[----:B------:R4:W5:Y:S03]  /*0320*/  LDG.E.U16 R24, [R8.64] ;  /* 0x0000000608187981 */ /* 0x000966000c1e1500 */
[----:B------:R-:W-:Y:S02]  /*0330*/  LEA R21, R33, R20, 0x1 ;  /* 0x0000001421157211 */ /* 0x000fe400078e08ff */
[----:B------:R-:W-:Y:S02]  /*0340*/  LEA.HI.X.SX32 R11, R17, R31, 0x1, P0 ;  /* 0x0000001f110b7211 */ /* 0x000fe400000f0eff */
[-C--:B0-----:R-:W-:Y:S01]  /*0350*/  LEA R14, P0, R0, R29.reuse, 0x1 ;  /* 0x0000001d000e7211 */ /* 0x081fe200078008ff */
[C---:B------:R-:W-:Y:S01]  /*0360*/  IMAD R17, R33.reuse, 0x2, R21 ;  /* 0x0000000221117824 */ /* 0x040fe200078e0215 */
[----:B------:R-:W-:Y:S01]  /*0370*/  LEA R12, P1, R16, R29, 0x1 ;  /* 0x0000001d100c7211 */ /* 0x000fe200078208ff */
[----:B------:R0:W5:Y:S01]  /*0380*/  LDG.E.U16 R26, [R10.64] ;  /* 0x000000060a1a7981 */ /* 0x000162000c1e1500 */
[-C--:B------:R-:W-:Y:S01]  /*0390*/  LEA.HI.X.SX32 R15, R0, R31.reuse, 0x1, P0 ;  /* 0x0000001f000f7211 */ /* 0x080fe200000f0eff */
[----:B------:R-:W-:Y:S01]  /*03a0*/  IMAD R0, R33, 0x2, R17 ;  /* 0x0000000221007824 */ /* 0x000fe200078e0211 */
[----:B------:R-:W-:-:S02]  /*03b0*/  LEA.HI.X.SX32 R13, R16, R31, 0x1, P1 ;  /* 0x0000001f100d7211 */ /* 0x000fc400008f0eff */
[-C--:B------:R-:W-:Y:S01]  /*03c0*/  LEA R16, P0, R17, R29.reuse, 0x1 ;  /* 0x0000001d11107211 */ /* 0x080fe200078008ff */
[----:B----4-:R-:W-:Y:S01]  /*03d0*/  IMAD R9, R33, 0x2, R0 ;  /* 0x0000000221097824 */ /* 0x010fe200078e0200 */
[----:B------:R-:W-:Y:S01]  /*03e0*/  LEA R18, P1, R0, R29, 0x1 ;  /* 0x0000001d00127211 */ /* 0x000fe200078208ff */
[----:B------:R4:W5:Y:S01]  /*03f0*/  LDG.E.U16 R27, [R12.64] ;  /* 0x000000060c1b7981 */ /* 0x000962000c1e1500 */
[----:B------:R-:W-:Y:S02]  /*0400*/  LEA.HI.X.SX32 R17, R17, R31, 0x1, P0 ;  /* 0x0000001f11117211 */ /* 0x000fe400000f0eff */
[----:B-1----:R-:W-:Y:S01]  /*0410*/  LEA R6, P0, R20, R29, 0x1 ;  /* 0x0000001d14067211 */ /* 0x002fe200078008ff */
[----:B------:R1:W5:Y:S01]  /*0420*/  LDG.E.U16 R15, [R14.64] ;  /* 0x000000060e0f7981 */ /* 0x000362000c1e1500 */
[-C--:B------:R-:W-:Y:S02]  /*0430*/  LEA.HI.X.SX32 R19, R0, R31.reuse, 0x1, P1 ;  /* 0x0000001f00137211 */ /* 0x080fe400008f0eff */
[----:B------:R-:W-:Y:S01]  /*0440*/  LEA.HI.X.SX32 R7, R20, R31, 0x1, P0 ;  /* 0x0000001f14077211 */ /* 0x000fe200000f0eff */
[----:B------:R-:W5:Y:S01]  /*0450*/  LDG.E.U16 R17, [R16.64] ;  /* 0x0000000610117981 */ /* 0x000f62000c1e1500 */
[----:B0-----:R-:W-:-:S02]  /*0460*/  LEA R10, P1, R9, R29, 0x1 ;  /* 0x0000001d090a7211 */ /* 0x001fc400078208ff */
[----:B------:R-:W-:Y:S01]  /*0470*/  LEA R8, P0, R21, R29, 0x1 ;  /* 0x0000001d15087211 */ /* 0x000fe200078008ff */
[----:B------:R-:W5:Y:S01]  /*0480*/  LDG.E.U16 R19, [R18.64] ;  /* 0x0000000612137981 */ /* 0x000f62000c1e1500 */
[----:B------:R-:W-:Y:S02]  /*0490*/  LEA R0, R33, R9, 0x1 ;  /* 0x0000000921007211 */ /* 0x000fe400078e08ff */
[-C--:B------:R-:W-:Y:S01]  /*04a0*/  LEA.HI.X.SX32 R11, R9, R31.reuse, 0x1, P1 ;  /* 0x0000001f090b7211 */ /* 0x080fe200008f0eff */
[----:B------:R0:W5:Y:S01]  /*04b0*/  LDG.E.U16 R7, [R6.64] ;  /* 0x0000000606077981 */ /* 0x000162000c1e1500 */
[----:B------:R-:W-:-:S03]  /*04c0*/  LEA.HI.X.SX32 R9, R21, R31, 0x1, P0 ;  /* 0x0000001f15097211 */ /* 0x000fc600000f0eff */
[----:B------:R0:W5:Y:S04]  /*04d0*/  LDG.E.U16 R10, [R10.64] ;  /* 0x000000060a0a7981 */ /* 0x000168000c1e1500 */
[----:B------:R0:W5:Y:S01]  /*04e0*/  LDG.E.U16 R8, [R8.64] ;  /* 0x0000000608087981 */ /* 0x000162000c1e1500 */
[----:B----4-:R-:W-:-:S04]  /*04f0*/  LEA R12, P1, R0, R29, 0x1 ;  /* 0x0000001d000c7211 */ /* 0x010fc800078208ff */
[----:B------:R-:W-:-:S05]  /*0500*/  LEA.HI.X.SX32 R13, R0, R31, 0x1, P1 ;  /* 0x0000001f000d7211 */ /* 0x000fca00008f0eff */
[----:B------:R-:W4:Y:S01]  /*0510*/  LDG.E.U16 R12, [R12.64] ;  /* 0x000000060c0c7981 */ /* 0x000f22000c1e1500 */
[----:B------:R-:W-:Y:S02]  /*0520*/  LOP3.LUT R0, R63, 0x3f, RZ, 0xc0, !PT ;  /* 0x0000003f3f007812 */ /* 0x000fe400078ec0ff */
[----:B-1----:R-:W-:-:S03]  /*0530*/  SHF.R.S32.HI R14, RZ, 0x6, R63 ;  /* 0x00000006ff0e7819 */ /* 0x002fc6000001143f */
[----:B------:R-:W-:Y:S01]  /*0540*/  IMAD.SHL.U32 R21, R0, 0x2, RZ ;  /* 0x0000000200157824 */ /* 0x000fe200078e00ff */
[----:B------:R-:W-:-:S04]  /*0550*/  SGXT R14, R14, 0x1 ;  /* 0x000000010e0e781a */ /* 0x000fc80000000200 */
[----:B------:R-:W-:-:S04]  /*0560*/  LOP3.LUT R0, R21, 0x90, R14, 0x78, !PT ;  /* 0x0000009015007812 */ /* 0x000fc800078e780e */
[C---:B------:R-:W-:Y:S02]  /*0570*/  LOP3.LUT R62, R0.reuse, 0x20, RZ, 0x3c, !PT ;  /* 0x00000020003e7812 */ /* 0x040fe400078e3cff */
[C---:B0-----:R-:W-:Y:S02]  /*0580*/  LOP3.LUT R9, R0.reuse, 0x40, RZ, 0x3c, !PT ;  /* 0x0000004000097812 */ /* 0x041fe400078e3cff */
[----:B------:R-:W-:Y:S02]  /*0590*/  LOP3.LUT R11, R0, 0x60, RZ, 0x3c, !PT ;  /* 0x00000060000b7812 */ /* 0x000fe400078e3cff */
[----:B------:R-:W-:-:S04]  /*05a0*/  IADD3 R64, R4, 0x40, RZ ;  /* 0x0000004004407810 */ /* 0x000fc80007ffe0ff */
[----:B------:R-:W-:Y:S02]  /*05b0*/  ISETP.GE.AND P0, PT, R64, 0x1, PT ;  /* 0x000000014000780c */ /* 0x000fe40003f06270 */
[C---:B------:R-:W-:Y:S01]  /*05c0*/  LOP3.LUT R66, R63.reuse, 0x3, RZ, 0xc0, !PT ;  /* 0x000000033f427812 */ /* 0x040fe200078ec0ff */
[----:B------:R-:W-:Y:S01]  /*05d0*/  IMAD.MOV.U32 R40, RZ, RZ, -0x800000 ;  /* 0xff800000ff287424 */ /* 0x000fe200078e00ff */
[----:B------:R-:W-:Y:S01]  /*05e0*/  MOV R6, 0x3f800000 ;  /* 0x3f80000000067802 */ /* 0x000fe20000000f00 */
[----:B------:R-:W-:Y:S01]  /*05f0*/  IMAD.MOV.U32 R41, RZ, RZ, -0x800000 ;  /* 0xff800000ff297424 */ /* 0x000fe200078e00ff */
[----:B------:R-:W-:Y:S01]  /*0600*/  CS2R R28, SRZ ;  /* 0x00000000001c7805 */ /* 0x000fe2000001ff00 */
[----:B------:R-:W-:Y:S01]  /*0610*/  CS2R R30, SRZ ;  /* 0x00000000001e7805 */ /* 0x000fe2000001ff00 */
[----:B------:R-:W-:Y:S01]  /*0620*/  CS2R R20, SRZ ;  /* 0x0000000000147805 */ /* 0x000fe2000001ff00 */
[C---:B------:R-:W-:Y:S01]  /*0630*/  LOP3.LUT R36, R63.reuse, 0x60, RZ, 0xc0, !PT ;  /* 0x000000603f247812 */ /* 0x040fe200078ec0ff */
[C---:B------:R-:W-:Y:S01]  /*0640*/  IMAD.SHL.U32 R32, R63.reuse, 0x2, RZ ;  /* 0x000000023f207824 */ /* 0x040fe200078e00ff */
[C---:B------:R-:W-:Y:S01]  /*0650*/  LOP3.LUT R69, R63.reuse, 0xf, RZ, 0xc0, !PT ;  /* 0x0000000f3f457812 */ /* 0x040fe200078ec0ff */
[----:B------:R-:W-:Y:S01]  /*0660*/  IMAD.SHL.U32 R34, R63, 0x8, RZ ;  /* 0x000000083f227824 */ /* 0x000fe200078e00ff */
[----:B------:R-:W-:Y:S01]  /*0670*/  SHF.L.U32 R67, R66, 0x5, RZ ;  /* 0x0000000542437819 */ /* 0x000fe200000006ff */
[----:B--2---:R0:W-:Y:S04]  /*0680*/  STS.U16 [R0], R3 ;  /* 0x0000000300007388 */ /* 0x0041e80000000400 */
[----:B---3--:R-:W-:Y:S01]  /*0690*/  STS.U16 [R0+0x400], R23 ;  /* 0x0004001700007388 */ /* 0x008fe20000000400 */
[----:B0-----:R-:W-:-:S03]  /*06a0*/  IMAD.MOV.U32 R3, RZ, RZ, 0x3f800000 ;  /* 0x3f800000ff037424 */ /* 0x001fc600078e00ff */
[----:B-----5:R-:W-:Y:S04]  /*06b0*/  STS.U16 [R0+0x800], R27 ;  /* 0x0008001b00007388 */ /* 0x020fe80000000400 */
[----:B------:R0:W-:Y:S04]  /*06c0*/  STS.U16 [R0+0xc00], R17 ;  /* 0x000c001100007388 */ /* 0x0001e80000000400 */
[----:B------:R-:W-:Y:S04]  /*06d0*/  STS.U16 [R62+0x100], R5 ;  /* 0x000100053e007388 */ /* 0x000fe80000000400 */
[----:B------:R-:W-:Y:S04]  /*06e0*/  STS.U16 [R62+0x500], R25 ;  /* 0x000500193e007388 */ /* 0x000fe80000000400 */
[----:B------:R-:W-:Y:S04]  /*06f0*/  STS.U16 [R62+0x900], R15 ;  /* 0x0009000f3e007388 */ /* 0x000fe80000000400 */
[----:B------:R1:W-:Y:S04]  /*0700*/  STS.U16 [R62+0xd00], R19 ;  /* 0x000d00133e007388 */ /* 0x0003e80000000400 */
[----:B------:R-:W-:Y:S04]  /*0710*/  STS.U16 [R9+0x200], R2 ;  /* 0x0002000209007388 */ /* 0x000fe80000000400 */
[----:B------:R-:W-:Y:S04]  /*0720*/  STS.U16 [R9+0x600], R24 ;  /* 0x0006001809007388 */ /* 0x000fe80000000400 */
[----:B------:R-:W-:Y:S04]  /*0730*/  STS.U16 [R9+0xa00], R7 ;  /* 0x000a000709007388 */ /* 0x000fe80000000400 */
[----:B------:R-:W-:Y:S04]  /*0740*/  STS.U16 [R9+0xe00], R10 ;  /* 0x000e000a09007388 */ /* 0x000fe80000000400 */
[----:B------:R-:W-:Y:S04]  /*0750*/  STS.U16 [R11+0x700], R26 ;  /* 0x0007001a0b007388 */ /* 0x000fe80000000400 */
[----:B------:R-:W-:Y:S01]  /*0760*/  STS.U16 [R11+0xb00], R8 ;  /* 0x000b00080b007388 */ /* 0x000fe20000000400 */
[----:B0-----:R-:W-:Y:S01]  /*0770*/  CS2R R16, SRZ ;  /* 0x0000000000107805 */ /* 0x001fe2000001ff00 */
[----:B-1----:R-:W-:Y:S01]  /*0780*/  CS2R R18, SRZ ;  /* 0x0000000000127805 */ /* 0x002fe2000001ff00 */
[----:B------:R-:W-:Y:S01]  /*0790*/  CS2R R14, SRZ ;  /* 0x00000000000e7805 */ /* 0x000fe2000001ff00 */
[----:B------:R0:W-:Y:S04]  /*07a0*/  STS.U16 [R11+0x300], R22 ;  /* 0x000300160b007388 */ /* 0x0001e80000000400 */
[----:B----4-:R1:W-:Y:S01]  /*07b0*/  STS.U16 [R11+0xf00], R12 ;  /* 0x000f000c0b007388 */ /* 0x0103e20000000400 */
[----:B0-----:R-:W-:Y:S01]  /*07c0*/  CS2R R22, SRZ ;  /* 0x0000000000167805 */ /* 0x001fe2000001ff00 */
[----:B-1----:R-:W-:Y:S01]  /*07d0*/  CS2R R12, SRZ ;  /* 0x00000000000c7805 */ /* 0x002fe2000001ff00 */
[----:B------:R-:W-:Y:S05]  /*07e0*/  @!P0 BRA `(.L_x_0) ;  /* 0x0000104000008947 */ /* 0x000fea0003800000 */
[----:B------:R-:W-:Y:S01]  /*07f0*/  IMAD R3, R35, c[0x0][0x1b0], RZ ;  /* 0x00006c0023037a24 */ /* 0x000fe200078e02ff */
[----:B------:R-:W-:Y:S01]  /*0800*/  SHF.R.U32.HI R2, RZ, 0x2, R63 ;  /* 0x00000002ff027819 */ /* 0x000fe2000001163f */
[----:B------:R-:W-:Y:S01]  /*0810*/  IMAD R7, R69, c[0x0][0x1b4], RZ ;  /* 0x00006d0045077a24 */ /* 0x000fe200078e02ff */
[----:B------:R-:W-:Y:S01]  /*0820*/  SHF.R.U32.HI R9, RZ, 0x1, R36 ;  /* 0x00000001ff097819 */ /* 0x000fe20000011624 */
[----:B------:R-:W-:Y:S01]  /*0830*/  IMAD.SHL.U32 R44, R3, 0x2, RZ ;  /* 0x00000002032c7824 */ /* 0x000fe200078e00ff */
[----:B------:R-:W-:Y:S01]  /*0840*/  SGXT.U32 R2, R2, 0x3 ;  /* 0x000000030202781a */ /* 0x000fe20000000000 */
[----:B------:R-:W-:Y:S01]  /*0850*/  IMAD.SHL.U32 R5, R7, 0x2, RZ ;  /* 0x0000000207057824 */ /* 0x000fe200078e00ff */
[----:B------:R-:W-:Y:S01]  /*0860*/  LOP3.LUT R8, R63, 0x7, RZ, 0xc0, !PT ;  /* 0x000000073f087812 */ /* 0x000fe200078ec0ff */
[----:B------:R-:W-:Y:S01]  /*0870*/  IMAD.HI R3, R3, 0x2, RZ ;  /* 0x0000000203037827 */ /* 0x000fe200078e02ff */
[----:B------:R-:W-:Y:S01]  /*0880*/  LOP3.LUT R11, R34, 0x30, RZ, 0xc0, !PT ;  /* 0x00000030220b7812 */ /* 0x000fe200078ec0ff */
[----:B------:R-:W-:Y:S01]  /*0890*/  CS2R R28, SRZ ;  /* 0x00000000001c7805 */ /* 0x000fe2000001ff00 */
[----:B------:R-:W-:Y:S01]  /*08a0*/  IADD3 R44, P2, P3, R5, c[0x0][0x170], R44 ;  /* 0x00005c00052c7a10 */ /* 0x000fe20007b5e02c */
[----:B------:R-:W-:Y:S01]  /*08b0*/  IMAD.MOV.U32 R14, RZ, RZ, c[0x0][0x1b8] ;  /* 0x00006e00ff0e7624 */ /* 0x000fe200078e00ff */
[----:B------:R-:W-:Y:S01]  /*08c0*/  LOP3.LUT R5, R63, 0x1f, RZ, 0xc0, !PT ;  /* 0x0000001f3f057812 */ /* 0x000fe200078ec0ff */
[----:B------:R-:W-:Y:S01]  /*08d0*/  IMAD R58, R8, 0x40, R11 ;  /* 0x00000040083a7824 */ /* 0x000fe200078e020b */
[----:B------:R-:W-:Y:S01]  /*08e0*/  LOP3.LUT R4, R4, R9, R2, 0xfe, !PT ;  /* 0x0000000904047212 */ /* 0x000fe200078efe02 */
[----:B------:R-:W-:Y:S01]  /*08f0*/  IMAD R2, R35, c[0x0][0x1a0], RZ ;  /* 0x0000680023027a24 */ /* 0x000fe200078e02ff */
[----:B------:R-:W-:Y:S01]  /*0900*/  LOP3.LUT R10, R32, 0x10, RZ, 0xc0, !PT ;  /* 0x00000010200a7812 */ /* 0x000fe200078ec0ff */
[----:B------:R-:W-:Y:S01]  /*0910*/  IMAD R6, R5, c[0x0][0x1a8], RZ ;  /* 0x00006a0005067a24 */ /* 0x000fe200078e02ff */
[----:B------:R-:W-:Y:S01]  /*0920*/  LOP3.LUT R9, R63, 0x10, RZ, 0xc0, !PT ;  /* 0x000000103f097812 */ /* 0x000fe200078ec0ff */
[----:B------:R-:W-:Y:S01]  /*0930*/  IMAD R11, R8, 0x90, RZ ;  /* 0x00000090080b7824 */ /* 0x000fe200078e02ff */
[----:B------:R-:W-:Y:S01]  /*0940*/  SHF.L.U32 R5, R2, 0x1, RZ ;  /* 0x0000000102057819 */ /* 0x000fe200000006ff */
[----:B------:R-:W-:Y:S01]  /*0950*/  IMAD.SHL.U32 R8, R6, 0x2, RZ ;  /* 0x0000000206087824 */ /* 0x000fe200078e00ff */
[--C-:B------:R-:W-:Y:S01]  /*0960*/  LOP3.LUT R12, R10, 0x60, R63.reuse, 0xf8, !PT ;  /* 0x000000600a0c7812 */ /* 0x100fe200078ef83f */
[----:B------:R-:W-:Y:S01]  /*0970*/  IMAD.HI R10, R7, 0x2, RZ ;  /* 0x00000002070a7827 */ /* 0x000fe200078e02ff */
[----:B------:R-:W-:Y:S01]  /*0980*/  SHF.R.S32.HI R7, RZ, 0x2, R63 ;  /* 0x00000002ff077819 */ /* 0x000fe2000001143f */
[----:B------:R-:W-:Y:S01]  /*0990*/  CS2R R30, SRZ ;  /* 0x00000000001e7805 */ /* 0x000fe2000001ff00 */
[----:B------:R-:W-:Y:S01]  /*09a0*/  IADD3 R48, P0, P1, R8, c[0x0][0x168], R5 ;  /* 0x00005a0008307a10 */ /* 0x000fe2000791e005 */
[----:B------:R-:W-:Y:S01]  /*09b0*/  IMAD.SHL.U32 R8, R9, 0x40, RZ ;  /* 0x0000004009087824 */ /* 0x000fe200078e00ff */
[----:B------:R-:W-:Y:S01]  /*09c0*/  SHF.R.U32.HI R5, RZ, 0x5, R63 ;  /* 0x00000005ff057819 */ /* 0x000fe2000001163f */
[----:B------:R-:W-:Y:S01]  /*09d0*/  IMAD.HI R2, R2, 0x2, RZ ;  /* 0x0000000202027827 */ /* 0x000fe200078e02ff */
[----:B------:R-:W-:Y:S01]  /*09e0*/  LOP3.LUT R11, R11, R12, RZ, 0x3c, !PT ;  /* 0x0000000c0b0b7212 */ /* 0x000fe200078e3cff */
[----:B------:R-:W-:Y:S01]  /*09f0*/  CS2R R16, SRZ ;  /* 0x0000000000107805 */ /* 0x000fe2000001ff00 */
[----:B------:R-:W-:Y:S01]  /*0a00*/  IADD3.X R12, R10, c[0x0][0x174], R3, P2, P3 ;  /* 0x00005d000a0c7a10 */ /* 0x000fe200017e6403 */
[----:B------:R-:W-:Y:S01]  /*0a10*/  IMAD R53, R9, -0x30, R8 ;  /* 0xffffffd009357824 */ /* 0x000fe200078e0208 */
[----:B------:R-:W-:Y:S01]  /*0a20*/  SHF.R.U32.HI R3, RZ, 0x4, R63 ;  /* 0x00000004ff037819 */ /* 0x000fe2000001163f */
[----:B------:R-:W-:Y:S01]  /*0a30*/  IMAD.IADD R59, R8, 0x1, R11 ;  /* 0x00000001083b7824 */ /* 0x000fe200078e020b */
[----:B------:R-:W-:Y:S01]  /*0a40*/  SGXT.U32 R5, R5, 0x2 ;  /* 0x000000020505781a */ /* 0x000fe20000000000 */
[----:B------:R-:W-:Y:S01]  /*0a50*/  IMAD.MOV.U32 R52, RZ, RZ, -0x800000 ;  /* 0xff800000ff347424 */ /* 0x000fe200078e00ff */
[----:B------:R-:W-:Y:S01]  /*0a60*/  SGXT.U32 R3, R3, 0x3 ;  /* 0x000000030303781a */ /* 0x000fe20000000000 */
[----:B------:R-:W-:Y:S01]  /*0a70*/  CS2R R18, SRZ ;  /* 0x0000000000127805 */ /* 0x000fe2000001ff00 */
[----:B------:R-:W-:Y:S01]  /*0a80*/  MOV R10, c[0x0][0x1a4] ;  /* 0x00006900000a7a02 */ /* 0x000fe20000000f00 */
[----:B------:R-:W-:Y:S01]  /*0a90*/  CS2R R20, SRZ ;  /* 0x0000000000147805 */ /* 0x000fe2000001ff00 */
[----:B------:R-:W-:Y:S01]  /*0aa0*/  SGXT R8, R7, 0x1 ;  /* 0x000000010708781a */ /* 0x000fe20000000200 */
[----:B------:R-:W-:Y:S01]  /*0ab0*/  IMAD R7, R5, c[0x0][0x1a4], RZ ;  /* 0x0000690005077a24 */ /* 0x000fe200078e02ff */
[----:B------:R-:W-:Y:S01]  /*0ac0*/  CS2R R22, SRZ ;  /* 0x0000000000167805 */ /* 0x000fe2000001ff00 */
[----:B------:R-:W-:Y:S01]  /*0ad0*/  IMAD.HI R5, R6, 0x2, RZ ;  /* 0x0000000206057827 */ /* 0x000fe200078e02ff */
[----:B------:R-:W-:Y:S01]  /*0ae0*/  LOP3.LUT R8, R67, 0x90, R8, 0xf8, !PT ;  /* 0x0000009043087812 */ /* 0x000fe200078ef808 */
[----:B------:R-:W-:Y:S01]  /*0af0*/  UMOV UR4, URZ ;  /* 0x0000003f00047c82 */ /* 0x000fe20008000000 */
[----:B------:R-:W-:Y:S01]  /*0b00*/  LOP3.LUT R58, R58, 0x30, R32, 0x78, !PT ;  /* 0x000000303a3a7812 */ /* 0x000fe200078e7820 */
[----:B------:R-:W-:Y:S01]  /*0b10*/  IMAD R9, R3, c[0x0][0x1b8], RZ ;  /* 0x00006e0003097a24 */ /* 0x000fe200078e02ff */
[----:B------:R-:W-:Y:S01]  /*0b20*/  IADD3.X R6, R5, c[0x0][0x16c], R2, P0, P1 ;  /* 0x00005b0005067a10 */ /* 0x000fe200007e2402 */
[----:B------:R-:W-:Y:S01]  /*0b30*/  IMAD R3, R10, 0x4, R7 ;  /* 0x000000040a037824 */ /* 0x000fe200078e0207 */
[-C--:B------:R-:W-:Y:S01]  /*0b40*/  LEA R56, P0, R7, R48.reuse, 0x1 ;  /* 0x0000003007387211 */ /* 0x080fe200078008ff */
[----:B------:R-:W-:Y:S01]  /*0b50*/  IMAD R11, R14, 0x8, R9 ;  /* 0x000000080e0b7824 */ /* 0x000fe200078e0209 */
[----:B------:R-:W-:Y:S01]  /*0b60*/  LOP3.LUT R8, R8, 0x10, R32, 0x78, !PT ;  /* 0x0000001008087812 */ /* 0x000fe200078e7820 */
[----:B------:R-:W-:Y:S01]  /*0b70*/  IMAD R2, R10, 0x4, R3 ;  /* 0x000000040a027824 */ /* 0x000fe200078e0203 */
[----:B------:R-:W-:Y:S01]  /*0b80*/  LEA R54, P1, R3, R48, 0x1 ;  /* 0x0000003003367211 */ /* 0x000fe200078208ff */
[----:B------:R-:W-:Y:S01]  /*0b90*/  IMAD R13, R14, 0x8, R11 ;  /* 0x000000080e0d7824 */ /* 0x000fe200078e020b */
[----:B------:R-:W-:Y:S01]  /*0ba0*/  LEA.HI.X.SX32 R57, R7, R6, 0x1, P0 ;  /* 0x0000000607397211 */ /* 0x000fe200000f0eff */
[----:B------:R-:W-:Y:S01]  /*0bb0*/  IMAD R5, R10, 0x4, R2 ;  /* 0x000000040a057824 */ /* 0x000fe200078e0202 */
[----:B------:R-:W-:Y:S01]  /*0bc0*/  LEA R50, P2, R2, R48, 0x1 ;  /* 0x0000003002327211 */ /* 0x000fe200078408ff */
[----:B------:R-:W-:Y:S01]  /*0bd0*/  IMAD.MOV.U32 R7, RZ, RZ, -0x800000 ;  /* 0xff800000ff077424 */ /* 0x000fe200078e00ff */
[----:B------:R-:W-:Y:S01]  /*0be0*/  LEA.HI.X.SX32 R55, R3, R6, 0x1, P1 ;  /* 0x0000000603377211 */ /* 0x000fe200008f0eff */
[----:B------:R-:W-:Y:S01]  /*0bf0*/  UMOV UR5, URZ ;  /* 0x0000003f00057c82 */ /* 0x000fe20008000000 */
[----:B------:R-:W-:-:S02]  /*0c00*/  LEA R48, P3, R5, R48, 0x1 ;  /* 0x0000003005307211 */ /* 0x000fc400078608ff */
[----:B------:R-:W-:Y:S02]  /*0c10*/  LEA R3, R14, R13, 0x3 ;  /* 0x0000000d0e037211 */ /* 0x000fe400078e18ff */
[----:B------:R-:W-:Y:S01]  /*0c20*/  IADD3 R53, R8, R53, RZ ;  /* 0x0000003508357210 */ /* 0x000fe20007ffe0ff */
[----:B------:R-:W-:Y:S01]  /*0c30*/  CS2R R14, SRZ ;  /* 0x00000000000e7805 */ /* 0x000fe2000001ff00 */
[----:B------:R-:W-:Y:S02]  /*0c40*/  LEA.HI.X.SX32 R51, R2, R6, 0x1, P2 ;  /* 0x0000000602337211 */ /* 0x000fe400010f0eff */
[----:B------:R-:W-:Y:S02]  /*0c50*/  LEA R46, P0, R9, R44, 0x1 ;  /* 0x0000002c092e7211 */ /* 0x000fe400078008ff */
[----:B------:R-:W-:Y:S01]  /*0c60*/  LEA.HI.X.SX32 R49, R5, R6, 0x1, P3 ;  /* 0x0000000605317211 */ /* 0x000fe200018f0eff */
[----:B------:R-:W-:Y:S01]  /*0c70*/  IMAD.MOV.U32 R5, RZ, RZ, RZ ;  /* 0x000000ffff057224 */ /* 0x000fe200078e00ff */
[-C--:B------:R-:W-:Y:S01]  /*0c80*/  LEA R8, P1, R11, R44.reuse, 0x1 ;  /* 0x0000002c0b087211 */ /* 0x080fe200078208ff */
[----:B------:R-:W-:Y:S01]  /*0c90*/  IMAD.MOV.U32 R6, RZ, RZ, 0x3f800000 ;  /* 0x3f800000ff067424 */ /* 0x000fe200078e00ff */
[----:B------:R-:W-:-:S02]  /*0ca0*/  LEA R10, P2, R13, R44, 0x1 ;  /* 0x0000002c0d0a7211 */ /* 0x000fc400078408ff */
[----:B------:R-:W-:Y:S02]  /*0cb0*/  LEA R44, P3, R3, R44, 0x1 ;  /* 0x0000002c032c7211 */ /* 0x000fe400078608ff */
[-C--:B------:R-:W-:Y:S02]  /*0cc0*/  LEA.HI.X.SX32 R47, R9, R12.reuse, 0x1, P0 ;  /* 0x0000000c092f7211 */ /* 0x080fe400000f0eff */
[-C--:B------:R-:W-:Y:S02]  /*0cd0*/  LEA.HI.X.SX32 R9, R11, R12.reuse, 0x1, P1 ;  /* 0x0000000c0b097211 */ /* 0x080fe400008f0eff */
[-C--:B------:R-:W-:Y:S02]  /*0ce0*/  LEA.HI.X.SX32 R11, R13, R12.reuse, 0x1, P2 ;  /* 0x0000000c0d0b7211 */ /* 0x080fe400010f0eff */
[----:B------:R-:W-:Y:S01]  /*0cf0*/  LEA.HI.X.SX32 R45, R3, R12, 0x1, P3 ;  /* 0x0000000c032d7211 */ /* 0x000fe200018f0eff */
[----:B------:R-:W-:Y:S01]  /*0d00*/  IMAD.MOV.U32 R3, RZ, RZ, 0x3f800000 ;  /* 0x3f800000ff037424 */ /* 0x000fe200078e00ff */
[----:B------:R-:W-:Y:S01]  /*0d10*/  MOV R2, RZ ;  /* 0x000000ff00027202 */ /* 0x000fe20000000f00 */
[----:B------:R-:W-:Y:S01]  /*0d20*/  CS2R R12, SRZ ;  /* 0x00000000000c7805 */ /* 0x000fe2000001ff00 */
[----:B------:R-:W-:-:S02]  /*0d30*/  LOP3.LUT R61, R4, 0x8, RZ, 0xfc, !PT ;  /* 0x00000008043d7812 */ /* 0x000fc400078efcff */
.L_x_1:
[----:B------:R-:W-:-:S04]  /*0d40*/  IMAD.WIDE R26, R5, 0x2, R50 ;  /* 0x00000002051a7825 */ /* 0x000fc800078e0232 */
[C---:B------:R-:W-:Y:S02]  /*0d50*/  IMAD.WIDE R24, R5.reuse, 0x2, R56 ;  /* 0x0000000205187825 */ /* 0x040fe400078e0238 */
[----:B------:R-:W2:Y:S02]  /*0d60*/  LDG.E.U16 R27, [R26.64] ;  /* 0x000000061a1b7981 */ /* 0x000ea4000c1e1500 */
[C---:B------:R-:W-:Y:S02]  /*0d70*/  IMAD.WIDE R32, R5.reuse, 0x2, R54 ;  /* 0x0000000205207825 */ /* 0x040fe400078e0236 */
[----:B------:R-:W3:Y:S02]  /*0d80*/  LDG.E.U16 R68, [R24.64] ;  /* 0x0000000618447981 */ /* 0x000ee4000c1e1500 */
[----:B------:R-:W-:Y:S02]  /*0d90*/  IMAD.WIDE R34, R5, 0x2, R48 ;  /* 0x0000000205227825 */ /* 0x000fe400078e0230 */
[----:B------:R-:W4:Y:S04]  /*0da0*/  LDG.E.U16 R33, [R32.64] ;  /* 0x0000000620217981 */ /* 0x000f28000c1e1500 */
[----:B------:R-:W5:Y:S04]  /*0db0*/  LDG.E.U16 R35, [R34.64] ;  /* 0x0000000622237981 */ /* 0x000f68000c1e1500 */
[----:B------:R-:W-:Y:S06]  /*0dc0*/  BAR.SYNC.DEFER_BLOCKING 0x0 ;  /* 0x0000000000007b1d */ /* 0x000fec0000010000 */
[----:B--2---:R-:W-:Y:S04]  /*0dd0*/  STS.U16 [R0+0x1200], R27 ;  /* 0x0012001b00007388 */ /* 0x004fe80000000400 */
[----:B---3--:R-:W-:Y:S04]  /*0de0*/  STS.U16 [R0+0x1000], R68 ;  /* 0x0010004400007388 */ /* 0x008fe80000000400 */
[----:B----4-:R-:W-:Y:S04]  /*0df0*/  STS.U16 [R62+0x1100], R33 ;  /* 0x001100213e007388 */ /* 0x010fe80000000400 */
[----:B-----5:R-:W-:Y:S04]  /*0e00*/  STS.U16 [R62+0x1300], R35 ;  /* 0x001300233e007388 */ /* 0x020fe80000000400 */
[----:B------:R-:W-:Y:S06]  /*0e10*/  BAR.SYNC.DEFER_BLOCKING 0x0 ;  /* 0x0000000000007b1d */ /* 0x000fec0000010000 */
[----:B------:R-:W-:Y:S04]  /*0e20*/  LDSM.16.MT88.4 R24, [R59] ;  /* 0x000000003b18783b */ /* 0x000fe80000004200 */
[----:B------:R-:W0:Y:S04]  /*0e30*/  LDSM.16.M88.4 R40, [R58+0x1000] ;  /* 0x001000003a28783b */ /* 0x000e280000000200 */
[----:B------:R-:W1:Y:S01]  /*0e40*/  LDSM.16.MT88.4 R32, [R59+0x800] ;  /* 0x000800003b20783b */ /* 0x000e620000004200 */
[----:B0-----:R-:W-:Y:S11]  /*0e50*/  HMMA.16816.F32 R36, R24, R40, RZ ;  /* 0x000000281824723c */ /* 0x001ff600000018ff */
[----:B------:R-:W-:Y:S11]  /*0e60*/  @!UPT UIADD3 URZ, URZ, URZ, URZ ;  /* 0x0000003f3f3ff290 */ /* 0x000ff6000fffe03f */
[----:B------:R-:W-:Y:S02]  /*0e70*/  @!UPT UIADD3 URZ, URZ, URZ, URZ ;  /* 0x0000003f3f3ff290 */ /* 0x000fe4000fffe03f */
[----:B-1----:R-:W-:Y:S01]  /*0e80*/  HMMA.16816.F32 R40, R32, R42, R36 ;  /* 0x0000002a2028723c */ /* 0x002fe20000001824 */
[----:B------:R-:W0:Y:S07]  /*0e90*/  LDSM.16.M88.4 R36, [R58+0x1200] ;  /* 0x001200003a24783b */ /* 0x000e2e0000000200 */
[----:B0-----:R-:W-:Y:S11]  /*0ea0*/  HMMA.16816.F32 R24, R24, R36, RZ ;  /* 0x000000241818723c */ /* 0x001ff600000018ff */
[----:B------:R-:W-:Y:S11]  /*0eb0*/  @!UPT UIADD3 URZ, URZ, URZ, URZ ;  /* 0x0000003f3f3ff290 */ /* 0x000ff6000fffe03f */
[----:B------:R-:W-:Y:S02]  /*0ec0*/  @!UPT UIADD3 URZ, URZ, URZ, URZ ;  /* 0x0000003f3f3ff290 */ /* 0x000fe4000fffe03f */
[----:B------:R-:W-:Y:S07]  /*0ed0*/  HMMA.16816.F32 R24, R32, R38, R24 ;  /* 0x000000262018723c */ /* 0x000fee0000001818 */
[----:B------:R-:W-:-:S05]  /*0ee0*/  IMAD.WIDE R32, R2, 0x2, R46 ;  /* 0x0000000202207825 */ /* 0x000fca00078e022e */
[----:B------:R0:W2:Y:S01]  /*0ef0*/  LDG.E.U16 R36, [R32.64] ;  /* 0x0000000620247981 */ /* 0x0000a2000c1e1500 */
[----:B------:R-:W-:-:S06]  /*0f00*/  IMAD.WIDE R34, R2, 0x2, R10 ;  /* 0x0000000202227825 */ /* 0x000fcc00078e020a */
[----:B------:R1:W3:Y:S01]  /*0f10*/  LDG.E.U16 R34, [R34.64] ;  /* 0x0000000622227981 */ /* 0x0002e2000c1e1500 */
[----:B0-----:R-:W-:-:S05]  /*0f20*/  IMAD.WIDE R32, R2, 0x2, R8 ;  /* 0x0000000202207825 */ /* 0x001fca00078e0208 */
[----:B------:R0:W4:Y:S02]  /*0f30*/  LDG.E.U16 R37, [R32.64] ;  /* 0x0000000620257981 */ /* 0x000124000c1e1500 */
[----:B0-----:R-:W-:-:S06]  /*0f40*/  IMAD.WIDE R32, R2, 0x2, R44 ;  /* 0x0000000202207825 */ /* 0x001fcc00078e022c */
[----:B------:R0:W5:Y:S04]  /*0f50*/  LDG.E.U16 R32, [R32.64] ;  /* 0x0000000620207981 */ /* 0x000168000c1e1500 */
[----:B------:R-:W-:Y:S01]  /*0f60*/  BAR.SYNC.DEFER_BLOCKING 0x0 ;  /* 0x0000000000007b1d */ /* 0x000fe20000010000 */
[----:B-1----:R-:W-:-:S04]  /*0f70*/  LEA R35, P0, R66, UR4, 0x1 ;  /* 0x0000000442237c11 */ /* 0x002fc8000f8008ff */
[----:B0-----:R-:W-:-:S04]  /*0f80*/  IADD3 R33, P1, R35, 0x8, RZ ;  /* 0x0000000823217810 */ /* 0x001fc80007f3e0ff */
[-C--:B------:R-:W-:Y:S02]  /*0f90*/  ISETP.GT.U32.AND P3, PT, R33, R4.reuse, PT ;  /* 0x000000042100720c */ /* 0x080fe40003f64070 */
[----:B------:R-:W-:Y:S02]  /*0fa0*/  IADD3.X R33, RZ, UR5, RZ, P0, !PT ;  /* 0x00000005ff217c10 */ /* 0x000fe400087fe4ff */
[----:B------:R-:W-:-:S03]  /*0fb0*/  ISETP.GT.U32.AND P0, PT, R35, R4, PT ;  /* 0x000000042300720c */ /* 0x000fc60003f04070 */
[----:B------:R-:W-:Y:S01]  /*0fc0*/  IMAD.X R38, RZ, RZ, R33, P1 ;  /* 0x000000ffff267224 */ /* 0x000fe200008e0621 */
[C---:B------:R-:W-:Y:S02]  /*0fd0*/  ISETP.GE.U32.AND P4, PT, R35.reuse, R4, PT ;  /* 0x000000042300720c */ /* 0x040fe40003f86070 */
[CC--:B------:R-:W-:Y:S02]  /*0fe0*/  ISETP.GT.U32.AND P2, PT, R35.reuse, R61.reuse, PT ;  /* 0x0000003d2300720c */ /* 0x0c0fe40003f44070 */
[----:B------:R-:W-:Y:S01]  /*0ff0*/  ISETP.GE.U32.AND P1, PT, R35, R61, PT ;  /* 0x0000003d2300720c */ /* 0x000fe20003f26070 */
[----:B------:R-:W-:Y:S01]  /*1000*/  FMUL R40, R40, c[0x0][0x188] ;  /* 0x0000620028287a20 */ /* 0x000fe20000400000 */
[----:B------:R-:W-:Y:S01]  /*1010*/  ISETP.GT.U32.AND.EX P3, PT, R38, RZ, PT, P3 ;  /* 0x000000ff2600720c */ /* 0x000fe20003f64130 */
[----:B------:R-:W-:Y:S01]  /*1020*/  FMUL R38, R41, c[0x0][0x188] ;  /* 0x0000620029267a20 */ /* 0x000fe20000400000 */
[----:B------:R-:W-:Y:S02]  /*1030*/  IADD3 R35, P5, R35, 0x9, RZ ;  /* 0x0000000923237810 */ /* 0x000fe40007fbe0ff */
[----:B------:R-:W-:-:S02]  /*1040*/  ISETP.GT.U32.AND.EX P0, PT, R33, RZ, PT, P0 ;  /* 0x000000ff2100720c */ /* 0x000fc40003f04100 */
[----:B------:R-:W-:Y:S01]  /*1050*/  ISETP.GE.U32.AND.EX P4, PT, R33, RZ, PT, P4 ;  /* 0x000000ff2100720c */ /* 0x000fe20003f86140 */
[----:B------:R-:W-:Y:S01]  /*1060*/  FMUL R41, R24, c[0x0][0x188] ;  /* 0x0000620018297a20 */ /* 0x000fe20000400000 */
[----:B------:R-:W-:Y:S01]  /*1070*/  ISETP.GT.U32.AND P6, PT, R35, R4, PT ;  /* 0x000000042300720c */ /* 0x000fe20003fc4070 */
[----:B------:R-:W-:Y:S01]  /*1080*/  IMAD.X R68, RZ, RZ, R33, P5 ;  /* 0x000000ffff447224 */ /* 0x000fe200028e0621 */
[----:B------:R-:W-:Y:S02]  /*1090*/  FSEL R24, R40, -INF , !P0 ;  /* 0xff80000028187808 */ /* 0x000fe40004000000 */
[----:B------:R-:W-:Y:S01]  /*10a0*/  FSEL R38, R38, -INF , !P4 ;  /* 0xff80000026267808 */ /* 0x000fe20006000000 */
[----:B------:R-:W-:Y:S01]  /*10b0*/  FMUL R25, R25, c[0x0][0x188] ;  /* 0x0000620019197a20 */ /* 0x000fe20000400000 */
[----:B------:R-:W-:Y:S02]  /*10c0*/  ISETP.GT.U32.AND.EX P4, PT, R68, RZ, PT, P6 ;  /* 0x000000ff4400720c */ /* 0x000fe40003f84160 */
[----:B------:R-:W-:-:S02]  /*10d0*/  FSEL R41, R41, -INF , !P3 ;  /* 0xff80000029297808 */ /* 0x000fc40005800000 */
[----:B------:R-:W-:Y:S02]  /*10e0*/  FMNMX R40, R24, R38, !PT ;  /* 0x0000002618287209 */ /* 0x000fe40007800000 */
[----:B------:R-:W-:Y:S02]  /*10f0*/  FSEL R39, R25, -INF , !P4 ;  /* 0xff80000019277808 */ /* 0x000fe40006000000 */
[----:B------:R-:W-:Y:S02]  /*1100*/  FMNMX R40, R41, R40, !PT ;  /* 0x0000002829287209 */ /* 0x000fe40007800000 */
[----:B------:R-:W-:Y:S02]  /*1110*/  ISETP.GT.U32.AND P4, PT, R35, R61, PT ;  /* 0x0000003d2300720c */ /* 0x000fe40003f84070 */
[----:B------:R-:W-:Y:S02]  /*1120*/  FMNMX R40, R39, R40, !PT ;  /* 0x0000002827287209 */ /* 0x000fe40007800000 */
[----:B------:R-:W-:-:S02]  /*1130*/  ISETP.GE.U32.AND.EX P3, PT, R33, RZ, PT, P1 ;  /* 0x000000ff2100720c */ /* 0x000fc40003f66110 */
[----:B------:R-:W-:Y:S02]  /*1140*/  ISETP.GT.U32.AND.EX P1, PT, R68, RZ, PT, P4 ;  /* 0x000000ff4400720c */ /* 0x000fe40003f24140 */
[----:B------:R-:W0:Y:S01]  /*1150*/  SHFL.BFLY PT, R68, R40, 0x2, 0x1f ;  /* 0x0c401f0028447f89 */ /* 0x000e2200000e0000 */
[----:B------:R-:W-:Y:S01]  /*1160*/  FMUL R42, R42, c[0x0][0x188] ;  /* 0x000062002a2a7a20 */ /* 0x000fe20000400000 */
[----:B------:R-:W-:Y:S01]  /*1170*/  ISETP.GT.U32.AND.EX P2, PT, R33, RZ, PT, P2 ;  /* 0x000000ff2100720c */ /* 0x000fe20003f44120 */
[----:B------:R-:W-:Y:S02]  /*1180*/  FMUL R25, R43, c[0x0][0x188] ;  /* 0x000062002b197a20 */ /* 0x000fe40000400000 */
[----:B------:R-:W-:Y:S01]  /*1190*/  FMUL R26, R26, c[0x0][0x188] ;  /* 0x000062001a1a7a20 */ /* 0x000fe20000400000 */
[----:B------:R-:W-:Y:S02]  /*11a0*/  FSEL R42, R42, -INF , !P2 ;  /* 0xff8000002a2a7808 */ /* 0x000fe40005000000 */
[----:B------:R-:W-:Y:S01]  /*11b0*/  FSEL R25, R25, -INF , !P3 ;  /* 0xff80000019197808 */ /* 0x000fe20005800000 */
[----:B------:R-:W-:Y:S01]  /*11c0*/  FMUL R27, R27, c[0x0][0x188] ;  /* 0x000062001b1b7a20 */ /* 0x000fe20000400000 */
[----:B------:R-:W-:-:S02]  /*11d0*/  FSEL R35, R26, -INF , !P0 ;  /* 0xff8000001a237808 */ /* 0x000fc40004000000 */
[----:B------:R-:W-:Y:S02]  /*11e0*/  FMNMX R26, R42, R25, !PT ;  /* 0x000000192a1a7209 */ /* 0x000fe40007800000 */
[----:B------:R-:W-:Y:S02]  /*11f0*/  FSEL R33, R27, -INF , !P1 ;  /* 0xff8000001b217808 */ /* 0x000fe40004800000 */
[----:B------:R-:W-:-:S04]  /*1200*/  FMNMX R26, R35, R26, !PT ;  /* 0x0000001a231a7209 */ /* 0x000fc80007800000 */
[----:B------:R-:W-:Y:S02]  /*1210*/  FMNMX R26, R33, R26, !PT ;  /* 0x0000001a211a7209 */ /* 0x000fe40007800000 */
[----:B0-----:R-:W-:-:S03]  /*1220*/  FMNMX R68, R40, R68, !PT ;  /* 0x0000004428447209 */ /* 0x001fc60007800000 */
[----:B------:R-:W0:Y:S04]  /*1230*/  SHFL.BFLY PT, R40, R26, 0x2, 0x1f ;  /* 0x0c401f001a287f89 */ /* 0x000e2800000e0000 */
[----:B------:R-:W1:Y:S01]  /*1240*/  SHFL.BFLY PT, R27, R68, 0x1, 0x1f ;  /* 0x0c201f00441b7f89 */ /* 0x000e6200000e0000 */
[----:B0-----:R-:W-:Y:S02]  /*1250*/  FMNMX R26, R26, R40, !PT ;  /* 0x000000281a1a7209 */ /* 0x001fe40007800000 */
[----:B-1----:R-:W-:-:S03]  /*1260*/  FMNMX R40, R68, R27, !PT ;  /* 0x0000001b44287209 */ /* 0x002fc60007800000 */
[----:B------:R-:W0:Y:S01]  /*1270*/  SHFL.BFLY PT, R27, R26, 0x1, 0x1f ;  /* 0x0c201f001a1b7f89 */ /* 0x000e2200000e0000 */
[----:B------:R-:W-:-:S05]  /*1280*/  FMNMX R40, R40, R52, !PT ;  /* 0x0000003428287209 */ /* 0x000fca0007800000 */
[--C-:B------:R-:W-:Y:S02]  /*1290*/  FADD R41, R41, -R40.reuse ;  /* 0x8000002829297221 */ /* 0x100fe40000000000 */
[--C-:B------:R-:W-:Y:S02]  /*12a0*/  FADD R39, R39, -R40.reuse ;  /* 0x8000002827277221 */ /* 0x100fe40000000000 */
[----:B------:R-:W-:Y:S01]  /*12b0*/  FADD R24, R24, -R40 ;  /* 0x8000002818187221 */ /* 0x000fe20000000000 */
[----:B0-----:R-:W-:Y:S01]  /*12c0*/  FMNMX R27, R26, R27, !PT ;  /* 0x0000001b1a1b7209 */ /* 0x001fe20007800000 */
[----:B------:R-:W-:-:S03]  /*12d0*/  FMUL R26, R41, 1.4426950216293334961 ;  /* 0x3fb8aa3b291a7820 */ /* 0x000fc60000400000 */
[----:B------:R-:W-:Y:S01]  /*12e0*/  FMNMX R41, R27, R7, !PT ;  /* 0x000000071b297209 */ /* 0x000fe20007800000 */
[----:B------:R-:W-:Y:S02]  /*12f0*/  FMUL R27, R39, 1.4426950216293334961 ;  /* 0x3fb8aa3b271b7820 */ /* 0x000fe40000400000 */
[----:B------:R-:W-:Y:S02]  /*1300*/  FADD R39, -R40, R52 ;  /* 0x0000003428277221 */ /* 0x000fe40000000100 */
[--C-:B------:R-:W-:Y:S02]  /*1310*/  FADD R35, R35, -R41.reuse ;  /* 0x8000002923237221 */ /* 0x100fe40000000000 */
[----:B------:R-:W-:Y:S02]  /*1320*/  FADD R33, R33, -R41 ;  /* 0x8000002921217221 */ /* 0x000fe40000000000 */
[----:B------:R-:W-:Y:S02]  /*1330*/  FMUL R39, R39, 1.4426950216293334961 ;  /* 0x3fb8aa3b27277820 */ /* 0x000fe40000400000 */
[----:B------:R-:W-:-:S02]  /*1340*/  FADD R38, R38, -R40 ;  /* 0x8000002826267221 */ /* 0x000fc40000000000 */
[----:B------:R-:W-:Y:S02]  /*1350*/  FMUL R52, R35, 1.4426950216293334961 ;  /* 0x3fb8aa3b23347820 */ /* 0x000fe40000400000 */
[--C-:B------:R-:W-:Y:S02]  /*1360*/  FADD R43, R42, -R41.reuse ;  /* 0x800000292a2b7221 */ /* 0x100fe40000000000 */
[----:B------:R0:W-:Y:S01]  /*1370*/  MUFU.EX2 R42, R39 ;  /* 0x00000027002a7308 */ /* 0x0001e20000000800 */
[----:B------:R-:W-:Y:S02]  /*1380*/  FMUL R24, R24, 1.4426950216293334961 ;  /* 0x3fb8aa3b18187820 */ /* 0x000fe40000400000 */
[----:B------:R-:W-:Y:S02]  /*1390*/  FMUL R38, R38, 1.4426950216293334961 ;  /* 0x3fb8aa3b26267820 */ /* 0x000fe40000400000 */
[----:B0-----:R-:W-:-:S03]  /*13a0*/  FADD R39, R25, -R41 ;  /* 0x8000002919277221 */ /* 0x001fc60000000000 */
[----:B------:R-:W-:Y:S01]  /*13b0*/  MUFU.EX2 R24, R24 ;  /* 0x0000001800187308 */ /* 0x000fe20000000800 */
[----:B------:R-:W-:Y:S02]  /*13c0*/  FADD R7, -R41, R7 ;  /* 0x0000000729077221 */ /* 0x000fe40000000100 */
[----:B------:R-:W-:Y:S02]  /*13d0*/  FMUL R39, R39, 1.4426950216293334961 ;  /* 0x3fb8aa3b27277820 */ /* 0x000fe40000400000 */
[----:B------:R-:W-:-:S03]  /*13e0*/  FMUL R43, R43, 1.4426950216293334961 ;  /* 0x3fb8aa3b2b2b7820 */ /* 0x000fc60000400000 */
[----:B------:R-:W0:Y:S01]  /*13f0*/  MUFU.EX2 R38, R38 ;  /* 0x0000002600267308 */ /* 0x000e220000000800 */
[----:B------:R-:W-:-:S07]  /*1400*/  FMUL R7, R7, 1.4426950216293334961 ;  /* 0x3fb8aa3b07077820 */ /* 0x000fce0000400000 */
[----:B------:R-:W-:Y:S08]  /*1410*/  MUFU.EX2 R26, R26 ;  /* 0x0000001a001a7308 */ /* 0x000ff00000000800 */
[----:B------:R0:W-:Y:S08]  /*1420*/  MUFU.EX2 R25, R43 ;  /* 0x0000002b00197308 */ /* 0x0001f00000000800 */
[----:B------:R-:W1:Y:S08]  /*1430*/  MUFU.EX2 R39, R39 ;  /* 0x0000002700277308 */ /* 0x000e700000000800 */
[----:B------:R-:W1:Y:S01]  /*1440*/  MUFU.EX2 R27, R27 ;  /* 0x0000001b001b7308 */ /* 0x000e620000000800 */
[----:B0-----:R-:W-:-:S07]  /*1450*/  FADD R43, R24, R38 ;  /* 0x00000026182b7221 */ /* 0x001fce0000000000 */
[----:B------:R-:W-:Y:S01]  /*1460*/  MUFU.EX2 R7, R7 ;  /* 0x0000000700077308 */ /* 0x000fe20000000800 */
[----:B--2---:R-:W-:Y:S04]  /*1470*/  STS.U16 [R0+0x1000], R36 ;  /* 0x0010002400007388 */ /* 0x004fe80000000400 */
[----:B---3--:R-:W-:Y:S04]  /*1480*/  STS.U16 [R0+0x1200], R34 ;  /* 0x0012002200007388 */ /* 0x008fe80000000400 */
[----:B----4-:R0:W-:Y:S04]  /*1490*/  STS.U16 [R0+0x1100], R37 ;  /* 0x0011002500007388 */ /* 0x0101e80000000400 */
[----:B-----5:R-:W-:Y:S01]  /*14a0*/  STS.U16 [R0+0x1300], R32 ;  /* 0x0013002000007388 */ /* 0x020fe20000000400 */
[----:B0-----:R-:W-:-:S03]  /*14b0*/  FMUL R37, R33, 1.4426950216293334961 ;  /* 0x3fb8aa3b21257820 */ /* 0x001fc60000400000 */
[----:B------:R-:W-:Y:S06]  /*14c0*/  BAR.SYNC.DEFER_BLOCKING 0x0 ;  /* 0x0000000000007b1d */ /* 0x000fec0000010000 */
[----:B------:R-:W0:Y:S01]  /*14d0*/  MUFU.EX2 R36, R52 ;  /* 0x0000003400247308 */ /* 0x000e220000000800 */
[----:B------:R-:W2:Y:S07]  /*14e0*/  LDSM.16.M88.4 R32, [R53+0x1000] ;  /* 0x001000003520783b */ /* 0x000eae0000000200 */
[----:B------:R-:W3:Y:S01]  /*14f0*/  MUFU.EX2 R37, R37 ;  /* 0x0000002500257308 */ /* 0x000ee20000000800 */
[----:B------:R-:W-:Y:S01]  /*1500*/  F2FP.PACK_AB R24, R38, R24 ;  /* 0x000000182618723e */ /* 0x000fe200000000ff */
[----:B-1----:R-:W-:-:S02]  /*1510*/  FADD R38, R25, R39 ;  /* 0x0000002719267221 */ /* 0x002fc40000000000 */
[----:B------:R-:W-:Y:S01]  /*1520*/  FADD R43, R26, R43 ;  /* 0x0000002b1a2b7221 */ /* 0x000fe20000000000 */
[----:B------:R-:W-:Y:S01]  /*1530*/  F2FP.PACK_AB R26, R27, R26 ;  /* 0x0000001a1b1a723e */ /* 0x000fe200000000ff */
[----:B0-----:R-:W-:Y:S01]  /*1540*/  FADD R38, R36, R38 ;  /* 0x0000002624267221 */ /* 0x001fe20000000000 */
[----:B------:R-:W-:Y:S01]  /*1550*/  F2FP.PACK_AB R25, R39, R25 ;  /* 0x000000192719723e */ /* 0x000fe200000000ff */
[----:B------:R-:W-:Y:S02]  /*1560*/  FADD R43, R27, R43 ;  /* 0x0000002b1b2b7221 */ /* 0x000fe40000000000 */
[C---:B------:R-:W-:Y:S02]  /*1570*/  FMUL R28, R42.reuse, R28 ;  /* 0x0000001c2a1c7220 */ /* 0x040fe40000400000 */
[----:B------:R-:W-:Y:S02]  /*1580*/  FMUL R29, R42, R29 ;  /* 0x0000001d2a1d7220 */ /* 0x000fe40000400000 */
[----:B------:R-:W-:Y:S01]  /*1590*/  FMUL R30, R7, R30 ;  /* 0x0000001e071e7220 */ /* 0x000fe20000400000 */
[----:B---3--:R-:W-:Y:S01]  /*15a0*/  F2FP.PACK_AB R27, R37, R36 ;  /* 0x00000024251b723e */ /* 0x008fe200000000ff */
[----:B------:R-:W-:-:S02]  /*15b0*/  FMUL R31, R7, R31 ;  /* 0x0000001f071f7220 */ /* 0x000fc40000400000 */
[----:B------:R-:W-:Y:S02]  /*15c0*/  FADD R52, R37, R38 ;  /* 0x0000002625347221 */ /* 0x000fe40000000000 */
[----:B------:R-:W-:Y:S03]  /*15d0*/  LDSM.16.M88.4 R36, [R53+0x1200] ;  /* 0x001200003524783b */ /* 0x000fe60000000200 */
[----:B--2---:R-:W-:Y:S01]  /*15e0*/  HMMA.16816.F32 R28, R24, R32, R28 ;  /* 0x00000020181c723c */ /* 0x004fe2000000181c */
[----:B------:R-:W0:Y:S04]  /*15f0*/  SHFL.BFLY PT, R33, R52, 0x2, 0x1f ;  /* 0x0c401f0034217f89 */ /* 0x000e2800000e0000 */
[----:B------:R-:W1:Y:S01]  /*1600*/  SHFL.BFLY PT, R32, R43, 0x2, 0x1f ;  /* 0x0c401f002b207f89 */ /* 0x000e6200000e0000 */
[----:B------:R-:W-:-:S02]  /*1610*/  FMUL R16, R42, R16 ;  /* 0x000000102a107220 */ /* 0x000fc40000400000 */
[C---:B------:R-:W-:Y:S02]  /*1620*/  FMUL R17, R42.reuse, R17 ;  /* 0x000000112a117220 */ /* 0x040fe40000400000 */
[C---:B------:R-:W-:Y:S02]  /*1630*/  FMUL R18, R7.reuse, R18 ;  /* 0x0000001207127220 */ /* 0x040fe40000400000 */
[----:B------:R-:W-:Y:S01]  /*1640*/  FMUL R19, R7, R19 ;  /* 0x0000001307137220 */ /* 0x000fe20000400000 */
[----:B------:R-:W-:Y:S01]  /*1650*/  UIADD3 UR4, UP0, UR4, 0x10, URZ ;  /* 0x0000001004047890 */ /* 0x000fe2000ff1e03f */
[C---:B------:R-:W-:Y:S02]  /*1660*/  FMUL R12, R42.reuse, R12 ;  /* 0x0000000c2a0c7220 */ /* 0x040fe40000400000 */
[----:B------:R-:W-:-:S03]  /*1670*/  FMUL R13, R42, R13 ;  /* 0x0000000d2a0d7220 */ /* 0x000fc60000400000 */
[----:B------:R-:W-:Y:S01]  /*1680*/  HMMA.16816.F32 R16, R24, R34, R16 ;  /* 0x000000221810723c */ /* 0x000fe20000001810 */
[----:B0-----:R-:W-:Y:S02]  /*1690*/  FADD R33, R52, R33 ;  /* 0x0000002134217221 */ /* 0x001fe40000000000 */
[----:B-1----:R-:W-:-:S03]  /*16a0*/  FADD R32, R43, R32 ;  /* 0x000000202b207221 */ /* 0x002fc60000000000 */
[----:B------:R-:W0:Y:S01]  /*16b0*/  SHFL.BFLY PT, R35, R33, 0x1, 0x1f ;  /* 0x0c201f0021237f89 */ /* 0x000e2200000e0000 */
[C---:B------:R-:W-:Y:S02]  /*16c0*/  FMUL R14, R7.reuse, R14 ;  /* 0x0000000e070e7220 */ /* 0x040fe40000400000 */
[C---:B------:R-:W-:Y:S01]  /*16d0*/  FMUL R15, R7.reuse, R15 ;  /* 0x0000000f070f7220 */ /* 0x040fe20000400000 */
[----:B------:R-:W1:Y:S01]  /*16e0*/  SHFL.BFLY PT, R34, R32, 0x1, 0x1f ;  /* 0x0c201f0020227f89 */ /* 0x000e6200000e0000 */
[C---:B------:R-:W-:Y:S02]  /*16f0*/  FMUL R20, R42.reuse, R20 ;  /* 0x000000142a147220 */ /* 0x040fe40000400000 */
[----:B------:R-:W-:Y:S02]  /*1700*/  FMUL R21, R42, R21 ;  /* 0x000000152a157220 */ /* 0x000fe40000400000 */
[C---:B------:R-:W-:Y:S02]  /*1710*/  FMUL R22, R7.reuse, R22 ;  /* 0x0000001607167220 */ /* 0x040fe40000400000 */
[----:B------:R-:W-:Y:S01]  /*1720*/  FMUL R23, R7, R23 ;  /* 0x0000001707177220 */ /* 0x000fe20000400000 */
[----:B------:R-:W-:Y:S01]  /*1730*/  UIADD3.X UR5, URZ, UR5, URZ, UP0, !UPT ;  /* 0x000000053f057290 */ /* 0x000fe200087fe43f */
[----:B------:R-:W-:Y:S01]  /*1740*/  HMMA.16816.F32 R12, R24, R36, R12 ;  /* 0x00000024180c723c */ /* 0x000fe2000000180c */
[----:B------:R-:W-:-:S07]  /*1750*/  ISETP.LE.U32.AND P0, PT, R64, UR4, PT ;  /* 0x0000000440007c0c */ /* 0x000fce000bf03070 */
[----:B------:R-:W-:Y:S07]  /*1760*/  HMMA.16816.F32 R20, R24, R38, R20 ;  /* 0x000000261814723c */ /* 0x000fee0000001814 */
[----:B------:R-:W-:-:S04]  /*1770*/  MOV R25, UR5 ;  /* 0x0000000500197c02 */ /* 0x000fc80008000f00 */
[----:B------:R-:W-:Y:S01]  /*1780*/  ISETP.GE.U32.AND.EX P0, PT, R25, RZ, PT, P0 ;  /* 0x000000ff1900720c */ /* 0x000fe20003f06100 */
[----:B0-----:R-:W-:Y:S02]  /*1790*/  FADD R35, R33, R35 ;  /* 0x0000002321237221 */ /* 0x001fe40000000000 */
[----:B------:R-:W-:Y:S02]  /*17a0*/  IMAD.MOV.U32 R24, RZ, RZ, 0x10 ;  /* 0x00000010ff187424 */ /* 0x000fe400078e00ff */
[----:B-1----:R-:W-:Y:S02]  /*17b0*/  FADD R34, R32, R34 ;  /* 0x0000002220227221 */ /* 0x002fe40000000000 */
[----:B------:R-:W-:Y:S01]  /*17c0*/  FFMA R6, R7, R6, R35 ;  /* 0x0000000607067223 */ /* 0x000fe20000000023 */
[----:B------:R-:W-:Y:S01]  /*17d0*/  MOV R7, R41 ;  /* 0x0000002900077202 */ /* 0x000fe20000000f00 */
[C---:B------:R-:W-:Y:S02]  /*17e0*/  IMAD R2, R24.reuse, c[0x0][0x1b4], R2 ;  /* 0x00006d0018027a24 */ /* 0x040fe400078e0202 */
[----:B------:R-:W-:-:S02]  /*17f0*/  IMAD R5, R24, c[0x0][0x1a4], R5 ;  /* 0x0000690018057a24 */ /* 0x000fc400078e0205 */
[----:B------:R-:W-:Y:S02]  /*1800*/  FFMA R3, R42, R3, R34 ;  /* 0x000000032a037223 */ /* 0x000fe40000000022 */
[----:B------:R-:W-:Y:S01]  /*1810*/  IMAD.MOV.U32 R52, RZ, RZ, R40 ;  /* 0x000000ffff347224 */ /* 0x000fe200078e0028 */
[----:B------:R-:W-:Y:S05]  /*1820*/  @!P0 BRA `(.L_x_1) ;  /* 0xfffff51000008947 */ /* 0x000fea000383ffff */
.L_x_0:
[----:B------:R-:W0:Y:S01]  /*1830*/  S2R R52, SR_CTAID.Y ;  /* 0x0000000000347919 */ /* 0x000e220000002600 */
[C---:B------:R-:W-:Y:S01]  /*1840*/  LOP3.LUT R0, R63.reuse, 0x60, RZ, 0xc0, !PT ;  /* 0x000000603f007812 */ /* 0x040fe200078ec0ff */
[----:B------:R-:W-:Y:S01]  /*1850*/  IMAD.MOV.U32 R32, RZ, RZ, R6 ;  /* 0x000000ffff207224 */ /* 0x000fe200078e0006 */
[----:B------:R-:W-:Y:S01]  /*1860*/  MOV R7, R3 ;  /* 0x0000000300077202 */ /* 0x000fe20000000f00 */
[----:B------:R-:W-:Y:S01]  /*1870*/  IMAD.MOV.U32 R8, RZ, RZ, R23 ;  /* 0x000000ffff087224 */ /* 0x000fe200078e0017 */
[----:B------:R-:W-:Y:S01]  /*1880*/  LOP3.LUT R10, R63, 0xc, RZ, 0xc0, !PT ;  /* 0x0000000c3f0a7812 */ /* 0x000fe200078ec0ff */
[----:B------:R-:W-:Y:S01]  /*1890*/  IMAD R69, R69, 0x2, R0 ;  /* 0x0000000245457824 */ /* 0x000fe200078e0200 */
[C---:B------:R-:W-:Y:S01]  /*18a0*/  FSETP.GEU.AND P2, PT, R7.reuse, 1.175494350822287508e-38, PT ;  /* 0x008000000700780b */ /* 0x040fe20003f4e000 */
[----:B------:R-:W-:Y:S01]  /*18b0*/  FMUL R0, R7, 8388608 ;  /* 0x4b00000007007820 */ /* 0x000fe20000400000 */
[C---:B------:R-:W-:Y:S01]  /*18c0*/  LOP3.LUT R9, R63.reuse, 0x70, RZ, 0xc0, !PT ;  /* 0x000000703f097812 */ /* 0x040fe200078ec0ff */
[----:B------:R-:W-:Y:S01]  /*18d0*/  IMAD.MOV.U32 R2, RZ, RZ, R12 ;  /* 0x000000ffff027224 */ /* 0x000fe200078e000c */
[----:B------:R-:W-:Y:S01]  /*18e0*/  MOV R5, R22 ;  /* 0x0000001600057202 */ /* 0x000fe20000000f00 */
[C---:B------:R-:W-:Y:S01]  /*18f0*/  IMAD.SHL.U32 R11, R63.reuse, 0x8, RZ ;  /* 0x000000083f0b7824 */ /* 0x040fe200078e00ff */
[----:B------:R-:W-:Y:S01]  /*1900*/  FSEL R0, R0, R7, !P2 ;  /* 0x0000000700007208 */ /* 0x000fe20005000000 */
[----:B------:R-:W-:Y:S01]  /*1910*/  IMAD R34, R10, 0x20, R9 ;  /* 0x000000200a227824 */ /* 0x000fe200078e0209 */
[----:B------:R-:W-:Y:S01]  /*1920*/  SHF.R.U32.HI R22, RZ, 0x1, R63 ;  /* 0x00000001ff167819 */ /* 0x000fe2000001163f */
[----:B------:R-:W-:Y:S01]  /*1930*/  IMAD R23, R60, c[0x0][0x1c4], RZ ;  /* 0x000071003c177a24 */ /* 0x000fe200078e02ff */
[----:B------:R-:W-:Y:S01]  /*1940*/  IADD3 R6, R0, -0x3f3504f3, RZ ;  /* 0xc0cafb0d00067810 */ /* 0x000fe20007ffe0ff */
[----:B------:R-:W-:Y:S01]  /*1950*/  IMAD.MOV.U32 R3, RZ, RZ, R20 ;  /* 0x000000ffff037224 */ /* 0x000fe200078e0014 */
[----:B------:R-:W-:Y:S01]  /*1960*/  SHF.L.U32 R12, R63, 0x2, RZ ;  /* 0x000000023f0c7819 */ /* 0x000fe200000006ff */
[----:B------:R-:W-:Y:S01]  /*1970*/  IMAD.MOV.U32 R4, RZ, RZ, R21 ;  /* 0x000000ffff047224 */ /* 0x000fe200078e0015 */
[----:B------:R-:W-:Y:S01]  /*1980*/  LOP3.LUT R9, R6, 0xff800000, RZ, 0xc0, !PT ;  /* 0xff80000006097812 */ /* 0x000fe200078ec0ff */
[----:B------:R-:W-:Y:S01]  /*1990*/  FMUL R21, R32, 8388608 ;  /* 0x4b00000020157820 */ /* 0x000fe20000400000 */
[----:B------:R-:W-:Y:S01]  /*19a0*/  LOP3.LUT R24, R22, 0x4, RZ, 0xc0, !PT ;  /* 0x0000000416187812 */ /* 0x000fe200078ec0ff */
[----:B0-----:R-:W-:Y:S01]  /*19b0*/  IMAD R6, R52, c[0x0][0x1c0], RZ ;  /* 0x0000700034067a24 */ /* 0x001fe200078e02ff */
[----:B------:R-:W-:Y:S01]  /*19c0*/  LOP3.LUT R20, R11, 0x38, RZ, 0xc0, !PT ;  /* 0x000000380b147812 */ /* 0x000fe200078ec0ff */
[C---:B------:R-:W-:Y:S01]  /*19d0*/  IMAD.SHL.U32 R22, R23.reuse, 0x2, RZ ;  /* 0x0000000217167824 */ /* 0x040fe200078e00ff */
[----:B------:R-:W-:Y:S01]  /*19e0*/  LOP3.LUT R27, R12, 0xc0, RZ, 0xc0, !PT ;  /* 0x000000c00c1b7812 */ /* 0x000fe200078ec0ff */
[----:B------:R-:W-:Y:S01]  /*19f0*/  IMAD.SHL.U32 R25, R6, 0x2, RZ ;  /* 0x0000000206197824 */ /* 0x000fe200078e00ff */
[----:B------:R-:W-:Y:S01]  /*1a00*/  FSETP.GEU.AND P3, PT, R32, 1.175494350822287508e-38, PT ;  /* 0x008000002000780b */ /* 0x000fe20003f6e000 */
[----:B------:R-:W0:Y:S01]  /*1a10*/  I2F R11, R9 ;  /* 0x00000009000b7306 */ /* 0x000e220000201400 */
[----:B------:R-:W-:Y:S01]  /*1a20*/  IADD3 R20, R24, R20, R27 ;  /* 0x0000001418147210 */ /* 0x000fe20007ffe01b */
[----:B------:R-:W-:Y:S01]  /*1a30*/  IMAD.HI R27, R23, 0x2, RZ ;  /* 0x00000002171b7827 */ /* 0x000fe200078e02ff */
[----:B------:R-:W-:Y:S01]  /*1a40*/  IADD3 R25, P4, P5, R22, c[0x0][0x178], R25 ;  /* 0x00005e0016197a10 */ /* 0x000fe20007d9e019 */
[----:B------:R-:W-:Y:S01]  /*1a50*/  BAR.SYNC.DEFER_BLOCKING 0x0 ;  /* 0x0000000000007b1d */ /* 0x000fe20000010000 */
[----:B------:R-:W-:Y:S01]  /*1a60*/  FSETP.GT.AND P1, PT, |R32|, 8.50705917302346158658e+37, PT ;  /* 0x7e8000002000780b */ /* 0x000fe20003f24200 */
[----:B------:R-:W-:Y:S01]  /*1a70*/  IMAD.HI R22, R6, 0x2, RZ ;  /* 0x0000000206167827 */ /* 0x000fe200078e02ff */
[----:B------:R-:W-:-:S02]  /*1a80*/  FSEL R24, RZ, -23, P2 ;  /* 0xc1b80000ff187808 */ /* 0x000fc40001000000 */
[----:B------:R-:W-:Y:S01]  /*1a90*/  FSEL R21, R21, R32, !P3 ;  /* 0x0000002015157208 */ /* 0x000fe20005800000 */
[----:B------:R-:W-:Y:S01]  /*1aa0*/  IMAD R65, R65, c[0x0][0x1c8], RZ ;  /* 0x0000720041417a24 */ /* 0x000fe200078e02ff */
[----:B------:R-:W-:Y:S01]  /*1ab0*/  FSETP.GT.AND P2, PT, |R7|, 8.50705917302346158658e+37, PT ;  /* 0x7e8000000700780b */ /* 0x000fe20003f44200 */
[----:B------:R-:W-:Y:S01]  /*1ac0*/  IMAD.MOV.U32 R44, RZ, RZ, c[0x0][0x1c8] ;  /* 0x00007200ff2c7624 */ /* 0x000fe200078e00ff */
[----:B------:R-:W-:Y:S01]  /*1ad0*/  FSEL R23, RZ, -23, P3 ;  /* 0xc1b80000ff177808 */ /* 0x000fe20001800000 */
[----:B------:R-:W1:Y:S01]  /*1ae0*/  S2R R54, SR_TID.X ;  /* 0x0000000000367919 */ /* 0x000e620000002100 */
[----:B------:R-:W-:Y:S01]  /*1af0*/  LEA R67, R10, R67, 0x1 ;  /* 0x000000430a437211 */ /* 0x000fe200078e08ff */
[----:B0-----:R-:W-:Y:S01]  /*1b00*/  FFMA.FTZ R24, R11, 1.1920928955078125e-07, R24 ;  /* 0x340000000b187823 */ /* 0x001fe20000010018 */
[----:B------:R-:W-:Y:S01]  /*1b10*/  IADD3.X R22, R27, c[0x0][0x17c], R22, P4, P5 ;  /* 0x00005f001b167a10 */ /* 0x000fe200027ea416 */
[----:B------:R-:W-:Y:S01]  /*1b20*/  @P1 FMUL R8, R8, 0.25 ;  /* 0x3e80000008081820 */ /* 0x000fe20000400000 */
[C---:B------:R-:W-:Y:S01]  /*1b30*/  FSETP.GEU.AND P3, PT, |R32|.reuse, 1.175494350822287508e-38, PT ;  /* 0x008000002000780b */ /* 0x040fe20003f6e200 */
[----:B------:R-:W-:Y:S01]  /*1b40*/  @P1 FMUL R32, R32, 0.25 ;  /* 0x3e80000020201820 */ /* 0x000fe20000400000 */
[----:B------:R-:W-:Y:S01]  /*1b50*/  IADD3 R10, R21, -0x3f3504f3, RZ ;  /* 0xc0cafb0d150a7810 */ /* 0x000fe20007ffe0ff */
[----:B------:R-:W-:Y:S01]  /*1b60*/  @P1 FMUL R5, R5, 0.25 ;  /* 0x3e80000005051820 */ /* 0x000fe20000400000 */
[C---:B------:R-:W-:Y:S01]  /*1b70*/  FSETP.GEU.AND P4, PT, |R7|.reuse, 1.175494350822287508e-38, PT ;  /* 0x008000000700780b */ /* 0x040fe20003f8e200 */
[----:B------:R-:W-:Y:S01]  /*1b80*/  @P2 FMUL R7, R7, 0.25 ;  /* 0x3e80000007072820 */ /* 0x000fe20000400000 */
[----:B------:R-:W-:Y:S01]  /*1b90*/  LOP3.LUT R10, R10, 0xff800000, RZ, 0xc0, !PT ;  /* 0xff8000000a0a7812 */ /* 0x000fe200078ec0ff */
[----:B------:R-:W-:Y:S01]  /*1ba0*/  @P2 FMUL R3, R3, 0.25 ;  /* 0x3e80000003032820 */ /* 0x000fe20000400000 */
[----:B------:R-:W-:Y:S01]  /*1bb0*/  SHF.R.S32.HI R26, RZ, 0x4, R63 ;  /* 0x00000004ff1a7819 */ /* 0x000fe2000001143f */
[----:B------:R-:W-:Y:S01]  /*1bc0*/  IMAD.MOV.U32 R11, RZ, RZ, 0x3dc6b27f ;  /* 0x3dc6b27fff0b7424 */ /* 0x000fe200078e00ff */
[----:B------:R-:W0:Y:S01]  /*1bd0*/  I2F R12, R10 ;  /* 0x0000000a000c7306 */ /* 0x000e220000201400 */
[----:B------:R-:W-:Y:S01]  /*1be0*/  @P1 FMUL R15, R15, 0.25 ;  /* 0x3e8000000f0f1820 */ /* 0x000fe20000400000 */
[----:B------:R-:W-:Y:S01]  /*1bf0*/  SHF.L.U32 R69, R69, 0x2, RZ ;  /* 0x0000000245457819 */ /* 0x000fe200000006ff */
[----:B------:R-:W-:Y:S01]  /*1c00*/  @!P3 FMUL R32, R32, 16777216 ;  /* 0x4b8000002020b820 */ /* 0x000fe20000400000 */
[----:B------:R-:W-:Y:S01]  /*1c10*/  SGXT R26, R26, 0x1 ;  /* 0x000000011a1a781a */ /* 0x000fe20000000200 */
[----:B------:R-:W-:Y:S01]  /*1c20*/  @!P3 FMUL R8, R8, 16777216 ;  /* 0x4b8000000808b820 */ /* 0x000fe20000400000 */
[----:B------:R-:W-:Y:S01]  /*1c30*/  IADD3 R50, R21, -R10, RZ ;  /* 0x8000000a15327210 */ /* 0x000fe20007ffe0ff */
[----:B------:R-:W-:Y:S01]  /*1c40*/  @!P4 FMUL R7, R7, 16777216 ;  /* 0x4b8000000707c820 */ /* 0x000fe20000400000 */
[----:B------:R-:W2:Y:S01]  /*1c50*/  MUFU.RCP R27, R32 ;  /* 0x00000020001b7308 */ /* 0x000ea20000001000 */
[----:B------:R-:W-:Y:S01]  /*1c60*/  @!P4 FMUL R3, R3, 16777216 ;  /* 0x4b8000000303c820 */ /* 0x000fe20000400000 */
[----:B------:R-:W-:Y:S01]  /*1c70*/  LOP3.LUT R6, R69, 0x408, R26, 0x78, !PT ;  /* 0x0000040845067812 */ /* 0x000fe200078e781a */
[----:B------:R-:W-:Y:S01]  /*1c80*/  @!P3 FMUL R5, R5, 16777216 ;  /* 0x4b8000000505b820 */ /* 0x000fe20000400000 */
[----:B------:R-:W-:Y:S01]  /*1c90*/  LOP3.LUT P0, RZ, R63, 0x40, RZ, 0xc0, !PT ;  /* 0x000000403fff7812 */ /* 0x000fe2000780c0ff */
[----:B------:R-:W-:-:S02]  /*1ca0*/  @P2 FMUL R2, R2, 0.25 ;  /* 0x3e80000002022820 */ /* 0x000fc40000400000 */
[----:B------:R-:W-:Y:S01]  /*1cb0*/  @P2 FMUL R16, R16, 0.25 ;  /* 0x3e80000010102820 */ /* 0x000fe20000400000 */
[----:B------:R3:W4:Y:S01]  /*1cc0*/  MUFU.RCP R33, R7 ;  /* 0x0000000700217308 */ /* 0x0007220000001000 */
[----:B0-----:R-:W-:Y:S01]  /*1cd0*/  FFMA.FTZ R23, R12, 1.1920928955078125e-07, R23 ;  /* 0x340000000c177823 */ /* 0x001fe20000010017 */
[----:B------:R-:W-:Y:S01]  /*1ce0*/  IADD3 R12, R0, -R9, RZ ;  /* 0x80000009000c7210 */ /* 0x000fe20007ffe0ff */
[----:B------:R-:W-:Y:S02]  /*1cf0*/  @P2 FMUL R28, R28, 0.25 ;  /* 0x3e8000001c1c2820 */ /* 0x000fe40000400000 */
[----:B------:R-:W-:Y:S02]  /*1d00*/  @P1 FMUL R14, R14, 0.25 ;  /* 0x3e8000000e0e1820 */ /* 0x000fe40000400000 */
[----:B------:R-:W-:Y:S02]  /*1d10*/  FADD R12, R12, -1 ;  /* 0xbf8000000c0c7421 */ /* 0x000fe40000000000 */
[----:B--2---:R-:W-:-:S02]  /*1d20*/  FMUL R32, R27, R8 ;  /* 0x000000081b207220 */ /* 0x004fc40000400000 */
[----:B---3--:R-:W-:Y:S02]  /*1d30*/  FMUL R7, R27, R5 ;  /* 0x000000051b077220 */ /* 0x008fe40000400000 */
[----:B------:R-:W-:Y:S02]  /*1d40*/  @!P3 FMUL R15, R15, 16777216 ;  /* 0x4b8000000f0fb820 */ /* 0x000fe40000400000 */
[----:B------:R-:W-:Y:S02]  /*1d50*/  @!P4 FMUL R2, R2, 16777216 ;  /* 0x4b8000000202c820 */ /* 0x000fe40000400000 */
[----:B----4-:R-:W-:Y:S02]  /*1d60*/  FMUL R8, R33, R3 ;  /* 0x0000000321087220 */ /* 0x010fe40000400000 */
[----:B------:R-:W-:Y:S02]  /*1d70*/  FFMA.FTZ R3, R12, R11, -0.16845393180847167969 ;  /* 0xbe2c7f300c037423 */ /* 0x000fe4000001000b */
[----:B------:R-:W-:-:S02]  /*1d80*/  @!P4 FMUL R16, R16, 16777216 ;  /* 0x4b8000001010c820 */ /* 0x000fc40000400000 */
[----:B------:R-:W-:Y:S02]  /*1d90*/  FFMA.FTZ R5, R12, R3, 0.1716887056827545166 ;  /* 0x3e2fcf2a0c057423 */ /* 0x000fe40000010003 */
[----:B------:R-:W-:Y:S02]  /*1da0*/  @!P4 FMUL R28, R28, 16777216 ;  /* 0x4b8000001c1cc820 */ /* 0x000fe40000400000 */
[----:B------:R-:W-:Y:S02]  /*1db0*/  FFMA.FTZ R5, R12, R5, -0.17900948226451873779 ;  /* 0xbe374e430c057423 */ /* 0x000fe40000010005 */
[----:B------:R-:W-:Y:S02]  /*1dc0*/  @!P3 FMUL R14, R14, 16777216 ;  /* 0x4b8000000e0eb820 */ /* 0x000fe40000400000 */
[----:B------:R-:W-:Y:S02]  /*1dd0*/  FFMA.FTZ R5, R12, R5, 0.20512372255325317383 ;  /* 0x3e520bf40c057423 */ /* 0x000fe40000010005 */
[----:B------:R-:W-:-:S02]  /*1de0*/  @P2 FMUL R4, R4, 0.25 ;  /* 0x3e80000004042820 */ /* 0x000fc40000400000 */
[----:B------:R-:W-:Y:S02]  /*1df0*/  @P2 FMUL R13, R13, 0.25 ;  /* 0x3e8000000d0d2820 */ /* 0x000fe40000400000 */
[----:B------:R-:W-:Y:S02]  /*1e00*/  @P2 FMUL R17, R17, 0.25 ;  /* 0x3e80000011112820 */ /* 0x000fe40000400000 */
[----:B------:R-:W-:Y:S01]  /*1e10*/  @P2 FMUL R29, R29, 0.25 ;  /* 0x3e8000001d1d2820 */ /* 0x000fe20000400000 */
[----:B------:R-:W-:Y:S01]  /*1e20*/  ISETP.GE.U32.AND P2, PT, R0, 0x7f800000, PT ;  /* 0x7f8000000000780c */ /* 0x000fe20003f46070 */
[----:B------:R-:W-:Y:S02]  /*1e30*/  FFMA.FTZ R5, R12, R5, -0.24046532809734344482 ;  /* 0xbe763c8b0c057423 */ /* 0x000fe40000010005 */
[----:B------:R-:W-:Y:S02]  /*1e40*/  FMUL R35, R27, R15 ;  /* 0x0000000f1b237220 */ /* 0x000fe40000400000 */
[----:B------:R-:W-:-:S02]  /*1e50*/  FMUL R9, R33, R2 ;  /* 0x0000000221097220 */ /* 0x000fc40000400000 */
[----:B------:R-:W-:Y:S02]  /*1e60*/  @P1 FMUL R19, R19, 0.25 ;  /* 0x3e80000013131820 */ /* 0x000fe40000400000 */
[----:B------:R-:W-:Y:S01]  /*1e70*/  @P1 FMUL R18, R18, 0.25 ;  /* 0x3e80000012121820 */ /* 0x000fe20000400000 */
[----:B------:R-:W-:Y:S01]  /*1e80*/  F2FP.PACK_AB R3, R8, R9 ;  /* 0x000000090803723e */ /* 0x000fe200000000ff */
[----:B------:R-:W-:Y:S02]  /*1e90*/  @P1 FMUL R31, R31, 0.25 ;  /* 0x3e8000001f1f1820 */ /* 0x000fe40000400000 */
[C---:B------:R-:W-:Y:S02]  /*1ea0*/  FMUL R2, R33.reuse, R16 ;  /* 0x0000001021027220 */ /* 0x040fe40000400000 */
[----:B------:R-:W-:Y:S02]  /*1eb0*/  FMUL R15, R33, R28 ;  /* 0x0000001c210f7220 */ /* 0x000fe40000400000 */
[----:B------:R-:W-:Y:S01]  /*1ec0*/  @P1 FMUL R30, R30, 0.25 ;  /* 0x3e8000001e1e1820 */ /* 0x000fe20000400000 */
[----:B------:R-:W-:Y:S01]  /*1ed0*/  ISETP.GE.U32.AND P1, PT, R21, 0x7f800000, PT ;  /* 0x7f8000001500780c */ /* 0x000fe20003f26070 */
[----:B------:R-:W-:Y:S01]  /*1ee0*/  FMUL R14, R27, R14 ;  /* 0x0000000e1b0e7220 */ /* 0x000fe20000400000 */
[----:B------:R-:W-:Y:S01]  /*1ef0*/  F2FP.PACK_AB R2, R2, R15 ;  /* 0x0000000f0202723e */ /* 0x000fe200000000ff */
[----:B------:R-:W-:-:S02]  /*1f00*/  @!P4 FMUL R4, R4, 16777216 ;  /* 0x4b8000000404c820 */ /* 0x000fc40000400000 */
[----:B------:R-:W-:Y:S01]  /*1f10*/  @!P4 FMUL R13, R13, 16777216 ;  /* 0x4b8000000d0dc820 */ /* 0x000fe20000400000 */
[----:B------:R-:W-:Y:S01]  /*1f20*/  F2FP.PACK_AB R15, R7, R14 ;  /* 0x0000000e070f723e */ /* 0x000fe200000000ff */
[----:B------:R-:W-:Y:S01]  /*1f30*/  @!P4 FMUL R17, R17, 16777216 ;  /* 0x4b8000001111c820 */ /* 0x000fe20000400000 */
[----:B------:R0:W-:Y:S01]  /*1f40*/  STS.64 [R6], R2 ;  /* 0x0000000206007388 */ /* 0x0001e20000000a00 */
[----:B------:R-:W-:Y:S02]  /*1f50*/  @!P4 FMUL R29, R29, 16777216 ;  /* 0x4b8000001d1dc820 */ /* 0x000fe40000400000 */
[----:B------:R-:W-:Y:S02]  /*1f60*/  FFMA.FTZ R5, R12, R5, 0.28857114911079406738 ;  /* 0x3e93bf990c057423 */ /* 0x000fe40000010005 */
[----:B------:R-:W-:Y:S02]  /*1f70*/  @!P3 FMUL R19, R19, 16777216 ;  /* 0x4b8000001313b820 */ /* 0x000fe40000400000 */
[----:B------:R-:W-:-:S02]  /*1f80*/  @!P3 FMUL R18, R18, 16777216 ;  /* 0x4b8000001212b820 */ /* 0x000fc40000400000 */
[----:B------:R-:W-:Y:S02]  /*1f90*/  @!P3 FMUL R31, R31, 16777216 ;  /* 0x4b8000001f1fb820 */ /* 0x000fe40000400000 */
[----:B------:R-:W-:Y:S01]  /*1fa0*/  @!P3 FMUL R30, R30, 16777216 ;  /* 0x4b8000001e1eb820 */ /* 0x000fe20000400000 */
[----:B0-----:R-:W-:Y:S01]  /*1fb0*/  LEA R2, P3, R65, R25, 0x1 ;  /* 0x0000001941027211 */ /* 0x001fe200078608ff */
[C---:B------:R-:W-:Y:S02]  /*1fc0*/  FMUL R9, R33.reuse, R4 ;  /* 0x0000000421097220 */ /* 0x040fe40000400000 */
[----:B------:R-:W-:Y:S01]  /*1fd0*/  FMUL R4, R33, R13 ;  /* 0x0000000d21047220 */ /* 0x000fe20000400000 */
[----:B------:R-:W-:Y:S01]  /*1fe0*/  LEA.HI.X.SX32 R3, R65, R22, 0x1, P3 ;  /* 0x0000001641037211 */ /* 0x000fe200018f0eff */
[C---:B------:R-:W-:Y:S01]  /*1ff0*/  FMUL R8, R33.reuse, R17 ;  /* 0x0000001121087220 */ /* 0x040fe20000400000 */
[----:B------:R-:W-:Y:S01]  /*2000*/  F2FP.PACK_AB R17, R32, R35 ;  /* 0x000000232011723e */ /* 0x000fe200000000ff */
[----:B------:R-:W-:Y:S01]  /*2010*/  FMUL R29, R33, R29 ;  /* 0x0000001d211d7220 */ /* 0x000fe20000400000 */
[----:B------:R-:W-:Y:S01]  /*2020*/  F2FP.PACK_AB R9, R9, R4 ;  /* 0x000000040909723e */ /* 0x000fe200000000ff */
[----:B------:R-:W-:-:S02]  /*2030*/  FFMA.FTZ R5, R12, R5, -0.36067417263984680176 ;  /* 0xbeb8aa490c057423 */ /* 0x000fc40000010005 */
[----:B------:R-:W-:Y:S01]  /*2040*/  IMAD R7, R44, 0x2, R65 ;  /* 0x000000022c077824 */ /* 0x000fe200078e0241 */
[----:B------:R-:W-:Y:S01]  /*2050*/  F2FP.PACK_AB R8, R8, R29 ;  /* 0x0000001d0808723e */ /* 0x000fe200000000ff */
[C---:B------:R-:W-:Y:S02]  /*2060*/  FMUL R19, R27.reuse, R19 ;  /* 0x000000131b137220 */ /* 0x040fe40000400000 */
[C---:B------:R-:W-:Y:S01]  /*2070*/  FMUL R18, R27.reuse, R18 ;  /* 0x000000121b127220 */ /* 0x040fe20000400000 */
[----:B------:R-:W-:Y:S01]  /*2080*/  LEA R13, R44, R7, 0x1 ;  /* 0x000000072c0d7211 */ /* 0x000fe200078e08ff */
[C---:B------:R-:W-:Y:S01]  /*2090*/  FMUL R16, R27.reuse, R31 ;  /* 0x0000001f1b107220 */ /* 0x040fe20000400000 */
[----:B------:R0:W-:Y:S01]  /*20a0*/  STS.64 [R6+0x200], R8 ;  /* 0x0002000806007388 */ /* 0x0001e20000000a00 */
[----:B------:R-:W-:Y:S01]  /*20b0*/  FMUL R27, R27, R30 ;  /* 0x0000001e1b1b7220 */ /* 0x000fe20000400000 */
[----:B------:R-:W-:Y:S01]  /*20c0*/  LEA R4, P4, R7, R25, 0x1 ;  /* 0x0000001907047211 */ /* 0x000fe200078808ff */
[----:B------:R-:W-:Y:S01]  /*20d0*/  FFMA.FTZ R5, R12, R5, 0.48089820146560668945 ;  /* 0x3ef6384a0c057423 */ /* 0x000fe20000010005 */
[----:B------:R-:W-:Y:S01]  /*20e0*/  F2FP.PACK_AB R16, R19, R16 ;  /* 0x000000101310723e */ /* 0x000fe200000000ff */
[----:B------:R-:W-:Y:S01]  /*20f0*/  FADD R50, R50, -1 ;  /* 0xbf80000032327421 */ /* 0x000fe20000000000 */
[----:B------:R-:W-:Y:S01]  /*2100*/  F2FP.PACK_AB R14, R18, R27 ;  /* 0x0000001b120e723e */ /* 0x000fe200000000ff */
[----:B------:R-:W-:Y:S01]  /*2110*/  FFMA.FTZ R5, R12, R5, -0.72134751081466674805 ;  /* 0xbf38aa3b0c057423 */ /* 0x000fe20000010005 */
[----:B------:R-:W-:Y:S01]  /*2120*/  LOP3.LUT R18, R6, 0x10, RZ, 0x3c, !PT ;  /* 0x0000001006127812 */ /* 0x000fe200078e3cff */
[----:B------:R-:W-:-:S02]  /*2130*/  IMAD.U32 R26, R34, 0x8, R67 ;  /* 0x00000008221a7824 */ /* 0x000fc400078e0043 */
[----:B------:R-:W-:Y:S01]  /*2140*/  FMUL R5, R12, R5 ;  /* 0x000000050c057220 */ /* 0x000fe20000400000 */
[----:B0-----:R-:W-:Y:S01]  /*2150*/  LEA R6, P5, R13, R25, 0x1 ;  /* 0x000000190d067211 */ /* 0x001fe200078a08ff */
[----:B------:R-:W-:Y:S01]  /*2160*/  IMAD R9, R44, 0x2, R13 ;  /* 0x000000022c097824 */ /* 0x000fe200078e020d */
[----:B------:R0:W-:Y:S01]  /*2170*/  STS.64 [R18+0x800], R14 ;  /* 0x0008000e12007388 */ /* 0x0001e20000000a00 */
[----:B------:R-:W-:Y:S01]  /*2180*/  FMUL R5, R12, R5 ;  /* 0x000000050c057220 */ /* 0x000fe20000400000 */
[----:B------:R-:W-:Y:S01]  /*2190*/  LOP3.LUT R28, R26, 0x8, RZ, 0x3c, !PT ;  /* 0x000000081a1c7812 */ /* 0x000fe200078e3cff */
[----:B-1----:R-:W-:Y:S01]  /*21a0*/  IMAD.SHL.U32 R54, R54, 0x2, RZ ;  /* 0x0000000236367824 */ /* 0x002fe200078e00ff */
[----:B------:R-:W-:Y:S01]  /*21b0*/  LEA R8, P3, R9, R25, 0x1 ;  /* 0x0000001909087211 */ /* 0x000fe200078608ff */
[----:B------:R1:W-:Y:S01]  /*21c0*/  STS.64 [R18+0xa00], R16 ;  /* 0x000a001012007388 */ /* 0x0003e20000000a00 */
[----:B------:R-:W-:Y:S01]  /*21d0*/  FFMA.FTZ R51, R12, 1.4426950216293334961, R5 ;  /* 0x3fb8aa3b0c337823 */ /* 0x000fe20000010005 */
[----:B------:R-:W-:-:S02]  /*21e0*/  LEA.HI.X.SX32 R5, R7, R22, 0x1, P4 ;  /* 0x0000001607057211 */ /* 0x000fc400020f0eff */
[-C--:B------:R-:W-:Y:S01]  /*21f0*/  LEA.HI.X.SX32 R7, R13, R22.reuse, 0x1, P5 ;  /* 0x000000160d077211 */ /* 0x080fe200028f0eff */
[----:B------:R-:W-:Y:S01]  /*2200*/  FADD R24, R24, R51 ;  /* 0x0000003318187221 */ /* 0x000fe20000000000 */
[----:B------:R-:W-:Y:S01]  /*2210*/  LOP3.LUT R32, R26, 0x10, RZ, 0x3c, !PT ;  /* 0x000000101a207812 */ /* 0x000fe200078e3cff */
[----:B0-----:R-:W-:Y:S01]  /*2220*/  IMAD R15, R44, 0x2, R9 ;  /* 0x000000022c0f7824 */ /* 0x001fe200078e0209 */
[----:B------:R-:W-:Y:S01]  /*2230*/  BAR.SYNC.DEFER_BLOCKING 0x0 ;  /* 0x0000000000007b1d */ /* 0x000fe20000010000 */
[----:B------:R-:W-:Y:S02]  /*2240*/  LEA.HI.X.SX32 R9, R9, R22, 0x1, P3 ;  /* 0x0000001609097211 */ /* 0x000fe400018f0eff */
[----:B------:R-:W-:Y:S01]  /*2250*/  LOP3.LUT R34, R26, 0x18, RZ, 0x3c, !PT ;  /* 0x000000181a227812 */ /* 0x000fe200078e3cff */
[----:B-1----:R-:W-:Y:S01]  /*2260*/  IMAD R17, R44, 0x2, R15 ;  /* 0x000000022c117824 */ /* 0x002fe200078e020f */
[----:B------:R-:W-:-:S03]  /*2270*/  LEA R12, P3, R15, R25, 0x1 ;  /* 0x000000190f0c7211 */ /* 0x000fc600078608ff */
[----:B------:R-:W-:Y:S01]  /*2280*/  IMAD R19, R44, 0x2, R17 ;  /* 0x000000022c137824 */ /* 0x000fe200078e0211 */
[----:B------:R-:W-:Y:S02]  /*2290*/  LEA R10, P4, R17, R25, 0x1 ;  /* 0x00000019110a7211 */ /* 0x000fe400078808ff */
[-C--:B------:R-:W-:Y:S01]  /*22a0*/  LEA.HI.X.SX32 R13, R15, R22.reuse, 0x1, P3 ;  /* 0x000000160f0d7211 */ /* 0x080fe200018f0eff */
[----:B------:R-:W-:Y:S01]  /*22b0*/  FFMA.FTZ R15, R50, R11, -0.16845393180847167969 ;  /* 0xbe2c7f30320f7423 */ /* 0x000fe2000001000b */
[----:B------:R-:W-:Y:S02]  /*22c0*/  LEA R27, R44, R19, 0x1 ;  /* 0x000000132c1b7211 */ /* 0x000fe400078e08ff */
[----:B------:R-:W-:Y:S01]  /*22d0*/  LEA.HI.X.SX32 R11, R17, R22, 0x1, P4 ;  /* 0x00000016110b7211 */ /* 0x000fe200020f0eff */
[----:B------:R-:W-:Y:S01]  /*22e0*/  FFMA.FTZ R17, R50, R15, 0.1716887056827545166 ;  /* 0x3e2fcf2a32117423 */ /* 0x000fe2000001000f */
[-C--:B------:R-:W-:Y:S01]  /*22f0*/  LEA R14, P3, R19, R25.reuse, 0x1 ;  /* 0x00000019130e7211 */ /* 0x080fe200078608ff */
[----:B------:R-:W-:Y:S01]  /*2300*/  IMAD R31, R44, 0x2, R27 ;  /* 0x000000022c1f7824 */ /* 0x000fe200078e021b */
[----:B------:R-:W-:-:S02]  /*2310*/  LEA R16, P4, R27, R25, 0x1 ;  /* 0x000000191b107211 */ /* 0x000fc400078808ff */
[-C--:B------:R-:W-:Y:S01]  /*2320*/  LEA.HI.X.SX32 R15, R19, R22.reuse, 0x1, P3 ;  /* 0x00000016130f7211 */ /* 0x080fe200018f0eff */
[----:B------:R-:W-:Y:S01]  /*2330*/  FFMA.FTZ R19, R50, R17, -0.17900948226451873779 ;  /* 0xbe374e4332137423 */ /* 0x000fe20000010011 */
[----:B------:R-:W-:Y:S01]  /*2340*/  LEA R18, P3, R31, R25, 0x1 ;  /* 0x000000191f127211 */ /* 0x000fe200078608ff */
[----:B------:R-:W-:Y:S01]  /*2350*/  IMAD R37, R44, 0x2, R31 ;  /* 0x000000022c257824 */ /* 0x000fe200078e021f */
[-C--:B------:R-:W-:Y:S01]  /*2360*/  LEA.HI.X.SX32 R17, R27, R22.reuse, 0x1, P4 ;  /* 0x000000161b117211 */ /* 0x080fe200020f0eff */
[----:B------:R-:W-:Y:S01]  /*2370*/  FFMA.FTZ R29, R50, R19, 0.20512372255325317383 ;  /* 0x3e520bf4321d7423 */ /* 0x000fe20000010013 */
[----:B------:R-:W-:Y:S01]  /*2380*/  LEA.HI.X.SX32 R19, R31, R22, 0x1, P3 ;  /* 0x000000161f137211 */ /* 0x000fe200018f0eff */
[----:B------:R-:W0:Y:S01]  /*2390*/  LDS.64 R26, [R26] ;  /* 0x000000001a1a7984 */ /* 0x000e220000000a00 */
[----:B------:R-:W-:Y:S01]  /*23a0*/  LEA R43, R44, R37, 0x1 ;  /* 0x000000252c2b7211 */ /* 0x000fe200078e08ff */
[----:B------:R-:W-:Y:S01]  /*23b0*/  FFMA.FTZ R31, R50, R29, -0.24046532809734344482 ;  /* 0xbe763c8b321f7423 */ /* 0x000fe2000001001d */
[-C--:B------:R-:W-:Y:S01]  /*23c0*/  LEA R30, P3, R37, R25.reuse, 0x1 ;  /* 0x00000019251e7211 */ /* 0x080fe200078608ff */
[----:B------:R-:W1:Y:S01]  /*23d0*/  LDS.64 R28, [R28] ;  /* 0x000000001c1c7984 */ /* 0x000e620000000a00 */
[----:B------:R-:W-:Y:S01]  /*23e0*/  LEA R36, P4, R43, R25, 0x1 ;  /* 0x000000192b247211 */ /* 0x000fe200078808ff */
[----:B------:R-:W-:-:S02]  /*23f0*/  IMAD R47, R44, 0x2, R43 ;  /* 0x000000022c2f7824 */ /* 0x000fc400078e022b */
[----:B------:R-:W2:Y:S01]  /*2400*/  LDS.64 R32, [R32] ;  /* 0x0000000020207984 */ /* 0x000ea20000000a00 */
[----:B------:R-:W-:Y:S02]  /*2410*/  FFMA.FTZ R31, R50, R31, 0.28857114911079406738 ;  /* 0x3e93bf99321f7423 */ /* 0x000fe4000001001f */
[----:B------:R-:W-:Y:S01]  /*2420*/  IMAD R49, R44, 0x2, R47 ;  /* 0x000000022c317824 */ /* 0x000fe200078e022f */
[----:B------:R-:W3:Y:S01]  /*2430*/  LDS.64 R34, [R34] ;  /* 0x0000000022227984 */ /* 0x000ee20000000a00 */
[----:B------:R-:W-:Y:S01]  /*2440*/  FFMA.FTZ R39, R50, R31, -0.36067417263984680176 ;  /* 0xbeb8aa4932277423 */ /* 0x000fe2000001001f */
[-C--:B------:R-:W-:Y:S02]  /*2450*/  LEA.HI.X.SX32 R31, R37, R22.reuse, 0x1, P3 ;  /* 0x00000016251f7211 */ /* 0x080fe400018f0eff */
[----:B------:R-:W-:Y:S01]  /*2460*/  LEA R53, R44, R49, 0x1 ;  /* 0x000000312c357211 */ /* 0x000fe200078e08ff */
[----:B------:R-:W-:Y:S01]  /*2470*/  FFMA.FTZ R39, R50, R39, 0.48089820146560668945 ;  /* 0x3ef6384a32277423 */ /* 0x000fe20000010027 */
[----:B------:R-:W-:-:S02]  /*2480*/  LEA.HI.X.SX32 R37, R43, R22, 0x1, P4 ;  /* 0x000000162b257211 */ /* 0x000fc400020f0eff */
[-C--:B------:R-:W-:Y:S01]  /*2490*/  LEA R42, P4, R49, R25.reuse, 0x1 ;  /* 0x00000019312a7211 */ /* 0x080fe200078808ff */
[----:B------:R-:W-:Y:S01]  /*24a0*/  IMAD R55, R44, 0x2, R53 ;  /* 0x000000022c377824 */ /* 0x000fe200078e0235 */
[----:B------:R-:W-:Y:S01]  /*24b0*/  LEA R38, P3, R47, R25, 0x1 ;  /* 0x000000192f267211 */ /* 0x000fe200078608ff */
[----:B------:R-:W-:Y:S01]  /*24c0*/  FFMA.FTZ R45, R50, R39, -0.72134751081466674805 ;  /* 0xbf38aa3b322d7423 */ /* 0x000fe20000010027 */
[-C--:B------:R-:W-:Y:S01]  /*24d0*/  LEA.HI.X.SX32 R43, R49, R22.reuse, 0x1, P4 ;  /* 0x00000016312b7211 */ /* 0x080fe200020f0eff */
[----:B------:R-:W-:Y:S01]  /*24e0*/  IMAD R49, R44, 0x2, R55 ;  /* 0x000000022c317824 */ /* 0x000fe200078e0237 */
[----:B------:R-:W-:Y:S01]  /*24f0*/  LEA.HI.X.SX32 R39, R47, R22, 0x1, P3 ;  /* 0x000000162f277211 */ /* 0x000fe200018f0eff */
[----:B------:R-:W-:Y:S01]  /*2500*/  FMUL R45, R50, R45 ;  /* 0x0000002d322d7220 */ /* 0x000fe20000400000 */
[-C--:B------:R-:W-:Y:S02]  /*2510*/  LEA R46, P3, R53, R25.reuse, 0x1 ;  /* 0x00000019352e7211 */ /* 0x080fe400078608ff */
[----:B------:R-:W-:-:S02]  /*2520*/  LEA R44, P4, R55, R25, 0x1 ;  /* 0x00000019372c7211 */ /* 0x000fc400078808ff */
[----:B------:R-:W-:Y:S01]  /*2530*/  LEA R48, P5, R49, R25, 0x1 ;  /* 0x0000001931307211 */ /* 0x000fe200078a08ff */
[----:B------:R-:W-:Y:S01]  /*2540*/  FMUL R25, R50, R45 ;  /* 0x0000002d32197220 */ /* 0x000fe20000400000 */
[-C--:B------:R-:W-:Y:S02]  /*2550*/  LEA.HI.X.SX32 R47, R53, R22.reuse, 0x1, P3 ;  /* 0x00000016352f7211 */ /* 0x080fe400018f0eff */
[----:B------:R-:W-:Y:S01]  /*2560*/  FSETP.NEU.AND P3, PT, R0, RZ, PT ;  /* 0x000000ff0000720b */ /* 0x000fe20003f6d000 */
[----:B------:R-:W-:Y:S01]  /*2570*/  FFMA.FTZ R50, R50, 1.4426950216293334961, R25 ;  /* 0x3fb8aa3b32327823 */ /* 0x000fe20000010019 */
[----:B------:R-:W-:Y:S01]  /*2580*/  @P2 MOV R25, 0x7f800000 ;  /* 0x7f80000000192802 */ /* 0x000fe20000000f00 */
[----:B0-----:R0:W-:Y:S01]  /*2590*/  STG.E.U16 [R2.64], R26 ;  /* 0x0000001a02007986 */ /* 0x0011e2000c101506 */
[-C--:B------:R-:W-:Y:S01]  /*25a0*/  LEA.HI.X.SX32 R45, R55, R22.reuse, 0x1, P4 ;  /* 0x00000016372d7211 */ /* 0x080fe200020f0eff */
[----:B------:R-:W-:Y:S01]  /*25b0*/  FADD R23, R23, R50 ;  /* 0x0000003217177221 */ /* 0x000fe20000000000 */
[----:B------:R-:W-:Y:S01]  /*25c0*/  LEA.HI.X.SX32 R49, R49, R22, 0x1, P5 ;  /* 0x0000001631317211 */ /* 0x000fe200028f0eff */
[----:B------:R-:W-:Y:S01]  /*25d0*/  @P2 FFMA.FTZ R24, R0, R25, +INF ;  /* 0x7f80000000182423 */ /* 0x000fe20000010019 */
[----:B-1----:R1:W-:Y:S01]  /*25e0*/  STG.E.U16 [R4.64], R28 ;  /* 0x0000001c04007986 */ /* 0x0023e2000c101506 */
[----:B------:R-:W-:Y:S01]  /*25f0*/  PRMT R0, R26, 0x7632, R0 ;  /* 0x000076321a007816 */ /* 0x000fe20000000000 */
[----:B------:R-:W-:Y:S01]  /*2600*/  @P1 IMAD.MOV.U32 R22, RZ, RZ, 0x7f800000 ;  /* 0x7f800000ff161424 */ /* 0x000fe200078e00ff */
[C---:B------:R-:W-:Y:S01]  /*2610*/  FSETP.NEU.AND P2, PT, R21.reuse, RZ, PT ;  /* 0x000000ff1500720b */ /* 0x040fe20003f4d000 */
[----:B--2---:R2:W-:Y:S02]  /*2620*/  STG.E.U16 [R6.64], R32 ;  /* 0x0000002006007986 */ /* 0x0045e4000c101506 */
[----:B------:R-:W-:Y:S01]  /*2630*/  @P1 FFMA.FTZ R23, R21, R22, +INF ;  /* 0x7f80000015171423 */ /* 0x000fe20000010016 */
[----:B------:R-:W-:Y:S01]  /*2640*/  PRMT R21, R27, 0x7632, R21 ;  /* 0x000076321b157816 */ /* 0x000fe20000000015 */
[----:B---3--:R3:W-:Y:S01]  /*2650*/  STG.E.U16 [R8.64], R34 ;  /* 0x0000002208007986 */ /* 0x0087e2000c101506 */
[----:B0-----:R-:W-:-:S02]  /*2660*/  PRMT R2, R29, 0x7632, R2 ;  /* 0x000076321d027816 */ /* 0x001fc40000000002 */
[----:B------:R-:W-:Y:S01]  /*2670*/  PRMT R22, R33, 0x7632, R22 ;  /* 0x0000763221167816 */ /* 0x000fe20000000016 */
[----:B------:R0:W-:Y:S01]  /*2680*/  STG.E.U16 [R12.64], R0 ;  /* 0x000000000c007986 */ /* 0x0001e2000c101506 */
[----:B-1----:R-:W-:Y:S02]  /*2690*/  PRMT R5, R28, 0x7632, R5 ;  /* 0x000076321c057816 */ /* 0x002fe40000000005 */
[----:B------:R-:W-:Y:S02]  /*26a0*/  PRMT R4, R35, 0x7632, R4 ;  /* 0x0000763223047816 */ /* 0x000fe40000000004 */
[----:B--2---:R-:W-:Y:S01]  /*26b0*/  PRMT R7, R32, 0x7632, R7 ;  /* 0x0000763220077816 */ /* 0x004fe20000000007 */
[----:B------:R1:W-:Y:S01]  /*26c0*/  STG.E.U16 [R10.64], R5 ;  /* 0x000000050a007986 */ /* 0x0003e2000c101506 */
[----:B------:R-:W-:Y:S02]  /*26d0*/  FSEL R3, R24, -INF , P3 ;  /* 0xff80000018037808 */ /* 0x000fe40001800000 */
[----:B---3--:R-:W-:Y:S01]  /*26e0*/  PRMT R9, R34, 0x7632, R9 ;  /* 0x0000763222097816 */ /* 0x008fe20000000009 */
[----:B------:R1:W-:Y:S01]  /*26f0*/  STG.E.U16 [R14.64], R7 ;  /* 0x000000070e007986 */ /* 0x0003e2000c101506 */
[----:B0-----:R-:W-:Y:S01]  /*2700*/  FSEL R0, R23, -INF , P2 ;  /* 0xff80000017007808 */ /* 0x001fe20001000000 */
[----:B------:R-:W-:-:S02]  /*2710*/  FFMA R40, R3, 0.69314718246459960938, R40 ;  /* 0x3f31721803287823 */ /* 0x000fc40000000028 */
[----:B------:R1:W-:Y:S02]  /*2720*/  STG.E.U16 [R16.64], R9 ;  /* 0x0000000910007986 */ /* 0x0003e4000c101506 */
[----:B------:R-:W-:Y:S02]  /*2730*/  FFMA R41, R0, 0.69314718246459960938, R41 ;  /* 0x3f31721800297823 */ /* 0x000fe40000000029 */
[----:B------:R1:W-:Y:S01]  /*2740*/  STG.E.U16 [R18.64], R27 ;  /* 0x0000001b12007986 */ /* 0x0003e2000c101506 */
[----:B------:R-:W-:-:S03]  /*2750*/  LOP3.LUT R0, R54, 0xf8, RZ, 0xc0, !PT ;  /* 0x000000f836007812 */ /* 0x000fc600078ec0ff */
[----:B------:R1:W-:Y:S04]  /*2760*/  STG.E.U16 [R30.64], R29 ;  /* 0x0000001d1e007986 */ /* 0x0003e8000c101506 */
[----:B------:R1:W-:Y:S04]  /*2770*/  STG.E.U16 [R36.64], R33 ;  /* 0x0000002124007986 */ /* 0x0003e8000c101506 */
[----:B------:R1:W-:Y:S04]  /*2780*/  STG.E.U16 [R38.64], R35 ;  /* 0x0000002326007986 */ /* 0x0003e8000c101506 */
[----:B------:R1:W-:Y:S04]  /*2790*/  STG.E.U16 [R42.64], R21 ;  /* 0x000000152a007986 */ /* 0x0003e8000c101506 */
[----:B------:R1:W-:Y:S04]  /*27a0*/  STG.E.U16 [R46.64], R2 ;  /* 0x000000022e007986 */ /* 0x0003e8000c101506 */
[----:B------:R1:W-:Y:S04]  /*27b0*/  STG.E.U16 [R44.64], R22 ;  /* 0x000000162c007986 */ /* 0x0003e8000c101506 */
[----:B------:R1:W-:Y:S04]  /*27c0*/  STG.E.U16 [R48.64], R4 ;  /* 0x0000000430007986 */ /* 0x0003e8000c101506 */
[----:B------:R-:W-:Y:S06]  /*27d0*/  BAR.SYNC.DEFER_BLOCKING 0x0 ;  /* 0x0000000000007b1d */ /* 0x000fec0000010000 */
[----:B------:R1:W-:Y:S04]  /*27e0*/  STS.64 [R0], R40 ;  /* 0x0000002800007388 */ /* 0x0003e80000000a00 */
[----:B------:R-:W-:Y:S06]  /*27f0*/  BAR.SYNC.DEFER_BLOCKING 0x0 ;  /* 0x0000000000007b1d */ /* 0x000fec0000010000 */
[----:B------:R-:W-:Y:S05]  /*2800*/  @P0 EXIT ;  /* 0x000000000000094d */ /* 0x000fea0003800000 */
[----:B-1----:R-:W0:Y:S01]  /*2810*/  LDS R7, [R20] ;  /* 0x0000000014077984 */ /* 0x002e220000000800 */
[----:B------:R-:W-:Y:S01]  /*2820*/  IMAD R0, R52, c[0x0][0x1cc], RZ ;  /* 0x0000730034007a24 */ /* 0x000fe200078e02ff */
[C---:B------:R-:W-:Y:S01]  /*2830*/  SHF.L.U32 R3, R60.reuse, 0x2, RZ ;  /* 0x000000023c037819 */ /* 0x040fe200000006ff */
[----:B------:R-:W-:-:S04]  /*2840*/  IMAD.HI R5, R60, 0x4, RZ ;  /* 0x000000043c057827 */ /* 0x000fc800078e02ff */
[C---:B------:R-:W-:Y:S02]  /*2850*/  IMAD.SHL.U32 R2, R0.reuse, 0x4, RZ ;  /* 0x0000000400027824 */ /* 0x040fe400078e00ff */
[----:B------:R-:W-:-:S03]  /*2860*/  IMAD.HI R0, R0, 0x4, RZ ;  /* 0x0000000400007827 */ /* 0x000fc600078e02ff */
[----:B------:R-:W-:-:S04]  /*2870*/  IADD3 R2, P0, P1, R3, c[0x0][0x180], R2 ;  /* 0x0000600003027a10 */ /* 0x000fc8000791e002 */
[----:B------:R-:W-:-:S05]  /*2880*/  IADD3.X R3, R5, c[0x0][0x184], R0, P0, P1 ;  /* 0x0000610005037a10 */ /* 0x000fca00007e2400 */
[----:B0-----:R-:W-:Y:S01]  /*2890*/  STG.E [R2.64], R7 ;  /* 0x0000000702007986 */ /* 0x001fe2000c101906 */
[----:B------:R-:W-:Y:S05]  /*28a0*/  EXIT ;  /* 0x000000000000794d */ /* 0x000fea0003800000 */
.L_x_2:
[----:B------:R-:W-:-:S00]  /*28b0*/  BRA `(.L_x_2) ;  /* 0xfffffff000007947 */ /* 0x000fc0000383ffff */
[----:B------:R-:W-:-:S00]  /*28c0*/  NOP ;  /* 0x0000000000007918 */ /* 0x000fc00000000000 */
        /* <DEDUP_REMOVED lines=11> */
.L_x_3:


//--------------------- .nv.global.init           --------------------------
	.section	.nv.global.init,"aw",@progbits
.nv.global.init:
	.type		_$_str,@object
	.size		_$_str,(.L_0 - _$_str)
_$_str:
        /*0000*/ 	.byte	0x5f, 0x5f, 0x43, 0x55, 0x44, 0x41, 0x5f, 0x46, 0x54, 0x5a, 0x00
.L_0:


//--------------------- .nv.shared.attn_fwd       --------------------------
	.section	.nv.shared.attn_fwd,"aw",@nobits
	.sectionflags	@""
	.align	16
